	.target	sm_100a

	.elftype	@"ET_EXEC"


//--------------------- .note.nv.tkinfo           --------------------------
	.section	.note.nv.tkinfo,"",@"SHT_NOTE"
	.sectionflags	@"SHF_NOTE_NV_TKINFO"
	.tkinfo
        /*0018*/ 	.word	0x00000002
        /*0030*/ 	.string	""
        /*0030*/ 	.string	"ptxas"
        /*0030*/ 	.string	"Cuda compilation tools, release 13.0, V13.0.88"
        /*0030*/ 	.string	"Build cuda_13.0.r13.0/compiler.36424714_0"
        /*0030*/ 	.string	"-arch sm_100a -m 64 "



//--------------------- .note.nv.cuinfo           --------------------------
	.section	.note.nv.cuinfo,"",@"SHT_NOTE"
	.sectionflags	@"SHF_NOTE_NV_CUINFO"
        /*0018*/ 	.short	0x0002
        /*001a*/ 	.short	0x0064
        /*001c*/ 	.short	0x0082
	.zero		2


//--------------------- .nv.info                  --------------------------
	.section	.nv.info,"",@"SHT_CUDA_INFO"
	.align	4


	//----- nvinfo : EIATTR_REGCOUNT
	.align		4
        /*0000*/ 	.byte	0x04, 0x2f
        /*0002*/ 	.short	(.L_19 - .L_18)
	.align		4
.L_18:
        /*0004*/ 	.word	index@(_ZN7cutlass13device_kernelINS_4gemm6kernel13GemmUniversalIN4cute5tupleIJiiiiEEENS1_10collective13CollectiveMmaINS1_35MainloopSm100TmaUmmaWarpSpecializedILi8ELi2ELi4ENS5_IJNS4_1CILi1EEESB_SB_EEEEENS5_IJNSA_ILi64EEENSA_ILi128EEESF_EEENS_12float_e5m2_tENS5_IJlSB_lEEESH_NS5_IJSB_llEEENS4_8TiledMMAINS4_8MMA_AtomIJNS4_10MMA_TraitsINS4_19SM100_MMA_F8F6F4_SSEJSH_SH_fSE_SF_NS4_17integral_constantINS4_4UMMA5MajorELSQ_0EEENSO_ISQ_LSQ_1EEENSO_INSP_7ScaleInELST_0EEESU_EEEEEENS4_6LayoutISC_NS5_IJNSA_ILi0EEESY_SY_EEEEENS5_IJNS4_10UnderscoreES11_S11_EEEEENS4_13SM90_TMA_LOADENS4_14ComposedLayoutINS4_7SwizzleILi3ELi4ELi3EEENS4_18smem_ptr_flag_bitsILi8EEENSX_INS5_IJNSA_ILi8EEESF_EEENS5_IJSF_SB_EEEEEEEvNS4_8identityES14_NS15_IS17_S19_NSX_INS5_IJSF_S1A_EEENS5_IJSB_SF_EEEEEEEvS1F_EENS_8epilogue10collective18CollectiveEpilogueINS1L_23Sm100TmaWarpSpecializedILi2ELi2ELi32ELb0ELb0EEEJSG_NS5_IJNSX_ISE_SB_EES1Q_EEESH_SI_SH_SI_NS1L_6fusion15FusionCallbacksIS1P_NS1S_17LinearCombinationISH_fSH_fLNS_15FloatRoundStyleE2EEESG_S1R_JEEENS4_5SM1004TMEM4LOAD26SM100_TMEM_LOAD_16dp32b32xES14_NS15_INS16_ILi2ELi4ELi3EEES19_NSX_INS5_IJS1A_SE_EEENS5_IJSE_SB_EEEEEEENS4_39AutoVectorizingCopyWithAssumedAlignmentILi128EEENS4_14SM90_TMA_STOREES26_S28_S28_EEEvvEEEEvNT_6ParamsE)
        /*0008*/ 	.word	0x00000080


	//----- nvinfo : EIATTR_FRAME_SIZE
	.align		4
.L_19:
        /*000c*/ 	.byte	0x04, 0x11
        /*000e*/ 	.short	(.L_21 - .L_20)
	.align		4
.L_20:
        /*0010*/ 	.word	index@($__internal_2_$__cuda_sm10x_tcgen05_guardrail_trap_unallocated_columns_being_dealloced)
        /*0014*/ 	.word	0x00000000


	//----- nvinfo : EIATTR_FRAME_SIZE
	.align		4
.L_21:
        /*0018*/ 	.byte	0x04, 0x11
        /*001a*/ 	.short	(.L_23 - .L_22)
	.align		4
.L_22:
        /*001c*/ 	.word	index@($__internal_1_$__cuda_sm10x_tcgen05_guardrail_trap_phase_invalid_during_alloc)
        /*0020*/ 	.word	0x00000000


	//----- nvinfo : EIATTR_FRAME_SIZE
	.align		4
.L_23:
        /*0024*/ 	.byte	0x04, 0x11
        /*0026*/ 	.short	(.L_25 - .L_24)
	.align		4
.L_24:
        /*0028*/ 	.word	index@($__internal_0_$__cuda_sm10x_tcgen05_guardrail_trap_col_being_dealloced_not_returned_by_alloc)
        /*002c*/ 	.word	0x00000000


	//----- nvinfo : EIATTR_FRAME_SIZE
	.align		4
.L_25:
        /*0030*/ 	.byte	0x04, 0x11
        /*0032*/ 	.short	(.L_27 - .L_26)
	.align		4
.L_26:
        /*0034*/ 	.word	index@(_ZN7cutlass13device_kernelINS_4gemm6kernel13GemmUniversalIN4cute5tupleIJiiiiEEENS1_10collective13CollectiveMmaINS1_35MainloopSm100TmaUmmaWarpSpecializedILi8ELi2ELi4ENS5_IJNS4_1CILi1EEESB_SB_EEEEENS5_IJNSA_ILi64EEENSA_ILi128EEESF_EEENS_12float_e5m2_tENS5_IJlSB_lEEESH_NS5_IJSB_llEEENS4_8TiledMMAINS4_8MMA_AtomIJNS4_10MMA_TraitsINS4_19SM100_MMA_F8F6F4_SSEJSH_SH_fSE_SF_NS4_17integral_constantINS4_4UMMA5MajorELSQ_0EEENSO_ISQ_LSQ_1EEENSO_INSP_7ScaleInELST_0EEESU_EEEEEENS4_6LayoutISC_NS5_IJNSA_ILi0EEESY_SY_EEEEENS5_IJNS4_10UnderscoreES11_S11_EEEEENS4_13SM90_TMA_LOADENS4_14ComposedLayoutINS4_7SwizzleILi3ELi4ELi3EEENS4_18smem_ptr_flag_bitsILi8EEENSX_INS5_IJNSA_ILi8EEESF_EEENS5_IJSF_SB_EEEEEEEvNS4_8identityES14_NS15_IS17_S19_NSX_INS5_IJSF_S1A_EEENS5_IJSB_SF_EEEEEEEvS1F_EENS_8epilogue10collective18CollectiveEpilogueINS1L_23Sm100TmaWarpSpecializedILi2ELi2ELi32ELb0ELb0EEEJSG_NS5_IJNSX_ISE_SB_EES1Q_EEESH_SI_SH_SI_NS1L_6fusion15FusionCallbacksIS1P_NS1S_17LinearCombinationISH_fSH_fLNS_15FloatRoundStyleE2EEESG_S1R_JEEENS4_5SM1004TMEM4LOAD26SM100_TMEM_LOAD_16dp32b32xES14_NS15_INS16_ILi2ELi4ELi3EEES19_NSX_INS5_IJS1A_SE_EEENS5_IJSE_SB_EEEEEEENS4_39AutoVectorizingCopyWithAssumedAlignmentILi128EEENS4_14SM90_TMA_STOREES26_S28_S28_EEEvvEEEEvNT_6ParamsE)
        /*0038*/ 	.word	0x00000000


	//----- nvinfo : EIATTR_MIN_STACK_SIZE
	.align		4
.L_27:
        /*003c*/ 	.byte	0x04, 0x12
        /*003e*/ 	.short	(.L_29 - .L_28)
	.align		4
.L_28:
        /*0040*/ 	.word	index@(_ZN7cutlass13device_kernelINS_4gemm6kernel13GemmUniversalIN4cute5tupleIJiiiiEEENS1_10collective13CollectiveMmaINS1_35MainloopSm100TmaUmmaWarpSpecializedILi8ELi2ELi4ENS5_IJNS4_1CILi1EEESB_SB_EEEEENS5_IJNSA_ILi64EEENSA_ILi128EEESF_EEENS_12float_e5m2_tENS5_IJlSB_lEEESH_NS5_IJSB_llEEENS4_8TiledMMAINS4_8MMA_AtomIJNS4_10MMA_TraitsINS4_19SM100_MMA_F8F6F4_SSEJSH_SH_fSE_SF_NS4_17integral_constantINS4_4UMMA5MajorELSQ_0EEENSO_ISQ_LSQ_1EEENSO_INSP_7ScaleInELST_0EEESU_EEEEEENS4_6LayoutISC_NS5_IJNSA_ILi0EEESY_SY_EEEEENS5_IJNS4_10UnderscoreES11_S11_EEEEENS4_13SM90_TMA_LOADENS4_14ComposedLayoutINS4_7SwizzleILi3ELi4ELi3EEENS4_18smem_ptr_flag_bitsILi8EEENSX_INS5_IJNSA_ILi8EEESF_EEENS5_IJSF_SB_EEEEEEEvNS4_8identityES14_NS15_IS17_S19_NSX_INS5_IJSF_S1A_EEENS5_IJSB_SF_EEEEEEEvS1F_EENS_8epilogue10collective18CollectiveEpilogueINS1L_23Sm100TmaWarpSpecializedILi2ELi2ELi32ELb0ELb0EEEJSG_NS5_IJNSX_ISE_SB_EES1Q_EEESH_SI_SH_SI_NS1L_6fusion15FusionCallbacksIS1P_NS1S_17LinearCombinationISH_fSH_fLNS_15FloatRoundStyleE2EEESG_S1R_JEEENS4_5SM1004TMEM4LOAD26SM100_TMEM_LOAD_16dp32b32xES14_NS15_INS16_ILi2ELi4ELi3EEES19_NSX_INS5_IJS1A_SE_EEENS5_IJSE_SB_EEEEEEENS4_39AutoVectorizingCopyWithAssumedAlignmentILi128EEENS4_14SM90_TMA_STOREES26_S28_S28_EEEvvEEEEvNT_6ParamsE)
        /*0044*/ 	.word	0x00000000
.L_29:


//--------------------- .nv.compat                --------------------------
	.section	.nv.compat,"",@"SHT_CUDA_COMPAT_INFO"
	.align	4
        /*0000*/ 	.byte	0x02, 0x09, 0x01, 0x00, 0x02, 0x02, 0x02, 0x00, 0x02, 0x05, 0x05, 0x00, 0x03, 0x07, 0x01, 0x01
        /*0010*/ 	.byte	0x02, 0x03, 0x01, 0x00, 0x02, 0x06, 0x01, 0x00, 0x04, 0x0b, 0x08, 0x00, 0x09, 0x00, 0x00, 0x00
        /*0020*/ 	.byte	0x00, 0x00, 0x00, 0x00


//--------------------- .nv.info._ZN7cutlass13device_kernelINS_4gemm6kernel13GemmUniversalIN4cute5tupleIJiiiiEEENS1_10collective13CollectiveMmaINS1_35MainloopSm100TmaUmmaWarpSpecializedILi8ELi2ELi4ENS5_IJNS4_1CILi1EEESB_SB_EEEEENS5_IJNSA_ILi64EEENSA_ILi128EEESF_EEENS_12float_e5m2_tENS5_IJlSB_lEEESH_NS5_IJSB_llEEENS4_8TiledMMAINS4_8MMA_AtomIJNS4_10MMA_TraitsINS4_19SM100_MMA_F8F6F4_SSEJSH_SH_fSE_SF_NS4_17integral_constantINS4_4UMMA5MajorELSQ_0EEENSO_ISQ_LSQ_1EEENSO_INSP_7ScaleInELST_0EEESU_EEEEEENS4_6LayoutISC_NS5_IJNSA_ILi0EEESY_SY_EEEEENS5_IJNS4_10UnderscoreES11_S11_EEEEENS4_13SM90_TMA_LOADENS4_14ComposedLayoutINS4_7SwizzleILi3ELi4ELi3EEENS4_18smem_ptr_flag_bitsILi8EEENSX_INS5_IJNSA_ILi8EEESF_EEENS5_IJSF_SB_EEEEEEEvNS4_8identityES14_NS15_IS17_S19_NSX_INS5_IJSF_S1A_EEENS5_IJSB_SF_EEEEEEEvS1F_EENS_8epilogue10collective18CollectiveEpilogueINS1L_23Sm100TmaWarpSpecializedILi2ELi2ELi32ELb0ELb0EEEJSG_NS5_IJNSX_ISE_SB_EES1Q_EEESH_SI_SH_SI_NS1L_6fusion15FusionCallbacksIS1P_NS1S_17LinearCombinationISH_fSH_fLNS_15FloatRoundStyleE2EEESG_S1R_JEEENS4_5SM1004TMEM4LOAD26SM100_TMEM_LOAD_16dp32b32xES14_NS15_INS16_ILi2ELi4ELi3EEES19_NSX_INS5_IJS1A_SE_EEENS5_IJSE_SB_EEEEEEENS4_39AutoVectorizingCopyWithAssumedAlignmentILi128EEENS4_14SM90_TMA_STOREES26_S28_S28_EEEvvEEEEvNT_6ParamsE --------------------------
	.section	.nv.info._ZN7cutlass13device_kernelINS_4gemm6kernel13GemmUniversalIN4cute5tupleIJiiiiEEENS1_10collective13CollectiveMmaINS1_35MainloopSm100TmaUmmaWarpSpecializedILi8ELi2ELi4ENS5_IJNS4_1CILi1EEESB_SB_EEEEENS5_IJNSA_ILi64EEENSA_ILi128EEESF_EEENS_12float_e5m2_tENS5_IJlSB_lEEESH_NS5_IJSB_llEEENS4_8TiledMMAINS4_8MMA_AtomIJNS4_10MMA_TraitsINS4_19SM100_MMA_F8F6F4_SSEJSH_SH_fSE_SF_NS4_17integral_constantINS4_4UMMA5MajorELSQ_0EEENSO_ISQ_LSQ_1EEENSO_INSP_7ScaleInELST_0EEESU_EEEEEENS4_6LayoutISC_NS5_IJNSA_ILi0EEESY_SY_EEEEENS5_IJNS4_10UnderscoreES11_S11_EEEEENS4_13SM90_TMA_LOADENS4_14ComposedLayoutINS4_7SwizzleILi3ELi4ELi3EEENS4_18smem_ptr_flag_bitsILi8EEENSX_INS5_IJNSA_ILi8EEESF_EEENS5_IJSF_SB_EEEEEEEvNS4_8identityES14_NS15_IS17_S19_NSX_INS5_IJSF_S1A_EEENS5_IJSB_SF_EEEEEEEvS1F_EENS_8epilogue10collective18CollectiveEpilogueINS1L_23Sm100TmaWarpSpecializedILi2ELi2ELi32ELb0ELb0EEEJSG_NS5_IJNSX_ISE_SB_EES1Q_EEESH_SI_SH_SI_NS1L_6fusion15FusionCallbacksIS1P_NS1S_17LinearCombinationISH_fSH_fLNS_15FloatRoundStyleE2EEESG_S1R_JEEENS4_5SM1004TMEM4LOAD26SM100_TMEM_LOAD_16dp32b32xES14_NS15_INS16_ILi2ELi4ELi3EEES19_NSX_INS5_IJS1A_SE_EEENS5_IJSE_SB_EEEEEEENS4_39AutoVectorizingCopyWithAssumedAlignmentILi128EEENS4_14SM90_TMA_STOREES26_S28_S28_EEEvvEEEEvNT_6ParamsE,"",@"SHT_CUDA_INFO"
	.sectionflags	@""
	.align	4


	//----- nvinfo : EIATTR_CUDA_API_VERSION
	.align		4
        /*0000*/ 	.byte	0x04, 0x37
        /*0002*/ 	.short	(.L_31 - .L_30)
.L_30:
        /*0004*/ 	.word	0x00000082


	//----- nvinfo : EIATTR_KPARAM_INFO
	.align		4
.L_31:
        /*0008*/ 	.byte	0x04, 0x17
        /*000a*/ 	.short	(.L_33 - .L_32)
.L_32:
        /*000c*/ 	.word	0x00000000
        /*0010*/ 	.short	0x0000
        /*0012*/ 	.short	0x0000
        /*0014*/ 	.byte	0x00, 0xf0, 0x01, 0x20


	//----- nvinfo : EIATTR_AT_ENTRY_FRAGMENTS
	.align		4
.L_33:
        /*0018*/ 	.byte	0x04, 0x4f
        /*001a*/ 	.short	(.L_35 - .L_34)


	//   ....[0]....
.L_34:
        /*001c*/ 	.word	0x00000006


	//----- nvinfo : EIATTR_RESERVED_SMEM_USED
	.align		4
.L_35:
        /*0020*/ 	.byte	0x01, 0x41
	.zero		2


	//----- nvinfo : EIATTR_SPARSE_MMA_MASK
	.align		4
        /*0024*/ 	.byte	0x03, 0x50
        /*0026*/ 	.short	0x0000


	//----- nvinfo : EIATTR_TCGEN05_1CTA_USED
	.align		4
        /*0028*/ 	.byte	0x01, 0x51
	.zero		2


	//----- nvinfo : EIATTR_MAXREG_COUNT
	.align		4
        /*002c*/ 	.byte	0x03, 0x1b
        /*002e*/ 	.short	0x00ff


	//----- nvinfo : EIATTR_NUM_BARRIERS
	.align		4
        /*0030*/ 	.byte	0x02, 0x4c
        /*0032*/ 	.byte	0x07
	.zero		1


	//----- nvinfo : EIATTR_EXTERNS
	.align		4
        /*0034*/ 	.byte	0x04, 0x0f
        /*0036*/ 	.short	(.L_37 - .L_36)


	//   ....[0]....
	.align		4
.L_36:
        /*0038*/ 	.word	index@(__assertfail)


	//----- nvinfo : EIATTR_MERCURY_ISA_VERSION
	.align		4
.L_37:
        /*003c*/ 	.byte	0x03, 0x5f
        /*003e*/ 	.short	0x0101


	//----- nvinfo : EIATTR_INT_WARP_WIDE_INSTR_OFFSETS
	.align		4
        /*0040*/ 	.byte	0x04, 0x31
        /*0042*/ 	.short	(.L_39 - .L_38)


	//   ....[0]....
.L_38:
        /*0044*/ 	.word	0x00001e30


	//   ....[1]....
        /*0048*/ 	.word	0x00003b10


	//   ....[2]....
        /*004c*/ 	.word	0x00003b30


	//   ....[3]....
        /*0050*/ 	.word	0x00003b60


	//   ....[4]....
        /*0054*/ 	.word	0x00004490


	//   ....[5]....
        /*0058*/ 	.word	0x00004500


	//   ....[6]....
        /*005c*/ 	.word	0x000046e0


	//   ....[7]....
        /*0060*/ 	.word	0x00004840


	//----- nvinfo : EIATTR_COOP_GROUP_MASK_REGIDS
	.align		4
.L_39:
        /*0064*/ 	.byte	0x04, 0x29
        /*0066*/ 	.short	(.L_41 - .L_40)


	//   ....[0]....
.L_40:
        /*0068*/ 	.word	0xffffffff


	//   ....[1]....
        /*006c*/ 	.word	0xffffffff


	//   ....[2]....
        /*0070*/ 	.word	0xffffffff


	//   ....[3]....
        /*0074*/ 	.word	0xffffffff


	//   ....[4]....
        /*0078*/ 	.word	0xffffffff


	//   ....[5]....
        /*007c*/ 	.word	0xffffffff


	//   ....[6]....
        /*0080*/ 	.word	0xffffffff


	//   ....[7]....
        /*0084*/ 	.word	0xffffffff


	//   ....[8]....
        /*0088*/ 	.word	0xffffffff


	//   ....[9]....
        /*008c*/ 	.word	0xffffffff


	//   ....[10]....
        /*0090*/ 	.word	0xffffffff


	//   ....[11]....
        /*0094*/ 	.word	0xffffffff


	//   ....[12]....
        /*0098*/ 	.word	0xffffffff


	//----- nvinfo : EIATTR_COOP_GROUP_INSTR_OFFSETS
	.align		4
.L_41:
        /*009c*/ 	.byte	0x04, 0x28
        /*009e*/ 	.short	(.L_43 - .L_42)


	//   ....[0]....
.L_42:
        /*00a0*/ 	.word	0x00000090


	//   ....[1]....
        /*00a4*/ 	.word	0x000004d0


	//   ....[2]....
        /*00a8*/ 	.word	0x000006c0


	//   ....[3]....
        /*00ac*/ 	.word	0x00000820


	//   ....[4]....
        /*00b0*/ 	.word	0x00000920


	//   ....[5]....
        /*00b4*/ 	.word	0x00000a90


	//   ....[6]....
        /*00b8*/ 	.word	0x00000c30


	//   ....[7]....
        /*00bc*/ 	.word	0x00001d10


	//   ....[8]....
        /*00c0*/ 	.word	0x00002d30


	//   ....[9]....
        /*00c4*/ 	.word	0x00002f40


	//   ....[10]....
        /*00c8*/ 	.word	0x00002f70


	//   ....[11]....
        /*00cc*/ 	.word	0x000039f0


	//   ....[12]....
        /*00d0*/ 	.word	0x00003c20


	//----- nvinfo : EIATTR_VRC_CTA_INIT_COUNT
	.align		4
.L_43:
        /*00d4*/ 	.byte	0x02, 0x4a
        /*00d6*/ 	.byte	0x80
	.zero		1


	//----- nvinfo : EIATTR_SYSCALL_OFFSETS
	.align		4
        /*00d8*/ 	.byte	0x04, 0x46
        /*00da*/ 	.short	(.L_45 - .L_44)


	//   ....[0]....
.L_44:
        /*00dc*/ 	.word	0x00005280


	//   ....[1]....
        /*00e0*/ 	.word	0x000053c0


	//   ....[2]....
        /*00e4*/ 	.word	0x00005bc0


	//   ....[3]....
        /*00e8*/ 	.word	0x00006950


	//----- nvinfo : EIATTR_MBARRIER_INSTR_OFFSETS
	.align		4
.L_45:
        /*00ec*/ 	.byte	0x04, 0x39
        /*00ee*/ 	.short	(.L_47 - .L_46)


	//   ....[0]....
.L_46:
        /*00f0*/ 	.word	0x000005b0
        /*00f4*/ 	.word	0x000000ff
        /*00f8*/ 	.word	0x00000000
        /*00fc*/ 	.short	0x0100
        /*00fe*/ 	.byte	0x05
	.zero		1


	//   ....[1]....
        /*0100*/ 	.word	0x000005c0
        /*0104*/ 	.word	0x000000ff
        /*0108*/ 	.word	0x00000040
        /*010c*/ 	.short	0x0100
        /*010e*/ 	.byte	0x05
	.zero		1


	//   ....[2]....
        /*0110*/ 	.word	0x000005d0
        /*0114*/ 	.word	0x000000ff
        /*0118*/ 	.word	0x00000008
        /*011c*/ 	.short	0x0100
        /*011e*/ 	.byte	0x05
	.zero		1


	//   ....[3]....
        /*0120*/ 	.word	0x000005e0
        /*0124*/ 	.word	0x000000ff
        /*0128*/ 	.word	0x00000048
        /*012c*/ 	.short	0x0100
        /*012e*/ 	.byte	0x05
	.zero		1


	//   ....[4]....
        /*0130*/ 	.word	0x000005f0
        /*0134*/ 	.word	0x000000ff
        /*0138*/ 	.word	0x00000010
        /*013c*/ 	.short	0x0100
        /*013e*/ 	.byte	0x05
	.zero		1


	//   ....[5]....
        /*0140*/ 	.word	0x00000600
        /*0144*/ 	.word	0x000000ff
        /*0148*/ 	.word	0x00000050
        /*014c*/ 	.short	0x0100
        /*014e*/ 	.byte	0x05
	.zero		1


	//   ....[6]....
        /*0150*/ 	.word	0x00000610
        /*0154*/ 	.word	0x000000ff
        /*0158*/ 	.word	0x00000018
        /*015c*/ 	.short	0x0100
        /*015e*/ 	.byte	0x05
	.zero		1


	//   ....[7]....
        /*0160*/ 	.word	0x00000620
        /*0164*/ 	.word	0x000000ff
        /*0168*/ 	.word	0x00000058
        /*016c*/ 	.short	0x0100
        /*016e*/ 	.byte	0x05
	.zero		1


	//   ....[8]....
        /*0170*/ 	.word	0x00000630
        /*0174*/ 	.word	0x000000ff
        /*0178*/ 	.word	0x00000020
        /*017c*/ 	.short	0x0100
        /*017e*/ 	.byte	0x05
	.zero		1


	//   ....[9]....
        /*0180*/ 	.word	0x00000640
        /*0184*/ 	.word	0x000000ff
        /*0188*/ 	.word	0x00000060
        /*018c*/ 	.short	0x0100
        /*018e*/ 	.byte	0x05
	.zero		1


	//   ....[10]....
        /*0190*/ 	.word	0x00000650
        /*0194*/ 	.word	0x000000ff
        /*0198*/ 	.word	0x00000028
        /*019c*/ 	.short	0x0100
        /*019e*/ 	.byte	0x05
	.zero		1


	//   ....[11]....
        /*01a0*/ 	.word	0x00000660
        /*01a4*/ 	.word	0x000000ff
        /*01a8*/ 	.word	0x00000068
        /*01ac*/ 	.short	0x0100
        /*01ae*/ 	.byte	0x05
	.zero		1


	//   ....[12]....
        /*01b0*/ 	.word	0x00000670
        /*01b4*/ 	.word	0x000000ff
        /*01b8*/ 	.word	0x00000030
        /*01bc*/ 	.short	0x0100
        /*01be*/ 	.byte	0x05
	.zero		1


	//   ....[13]....
        /*01c0*/ 	.word	0x00000680
        /*01c4*/ 	.word	0x000000ff
        /*01c8*/ 	.word	0x00000070
        /*01cc*/ 	.short	0x0100
        /*01ce*/ 	.byte	0x05
	.zero		1


	//   ....[14]....
        /*01d0*/ 	.word	0x00000690
        /*01d4*/ 	.word	0x000000ff
        /*01d8*/ 	.word	0x00000038
        /*01dc*/ 	.short	0x0100
        /*01de*/ 	.byte	0x05
	.zero		1


	//   ....[15]....
        /*01e0*/ 	.word	0x000006a0
        /*01e4*/ 	.word	0x000000ff
        /*01e8*/ 	.word	0x00000078
        /*01ec*/ 	.short	0x0100
        /*01ee*/ 	.byte	0x05
	.zero		1


	//   ....[16]....
        /*01f0*/ 	.word	0x000007d0
        /*01f4*/ 	.word	0x000000ff
        /*01f8*/ 	.word	0x00000080
        /*01fc*/ 	.short	0x0100
        /*01fe*/ 	.byte	0x07
	.zero		1


	//   ....[17]....
        /*0200*/ 	.word	0x000007e0
        /*0204*/ 	.word	0x000000ff
        /*0208*/ 	.word	0x00000090
        /*020c*/ 	.short	0x0100
        /*020e*/ 	.byte	0x07
	.zero		1


	//   ....[18]....
        /*0210*/ 	.word	0x000007f0
        /*0214*/ 	.word	0x000000ff
        /*0218*/ 	.word	0x00000088
        /*021c*/ 	.short	0x0100
        /*021e*/ 	.byte	0x07
	.zero		1


	//   ....[19]....
        /*0220*/ 	.word	0x00000800
        /*0224*/ 	.word	0x000000ff
        /*0228*/ 	.word	0x00000098
        /*022c*/ 	.short	0x0100
        /*022e*/ 	.byte	0x07
	.zero		1


	//   ....[20]....
        /*0230*/ 	.word	0x000008f0
        /*0234*/ 	.word	0x000000ff
        /*0238*/ 	.word	0x000000a0
        /*023c*/ 	.short	0x0100
        /*023e*/ 	.byte	0x05
	.zero		1


	//   ....[21]....
        /*0240*/ 	.word	0x00000900
        /*0244*/ 	.word	0x000000ff
        /*0248*/ 	.word	0x000000a8
        /*024c*/ 	.short	0x0100
        /*024e*/ 	.byte	0x05
	.zero		1


	//   ....[22]....
        /*0250*/ 	.word	0x00000a40
        /*0254*/ 	.word	0x000000ff
        /*0258*/ 	.word	0x000000b0
        /*025c*/ 	.short	0x0100
        /*025e*/ 	.byte	0x05
	.zero		1


	//   ....[23]....
        /*0260*/ 	.word	0x00000a50
        /*0264*/ 	.word	0x000000ff
        /*0268*/ 	.word	0x000000c0
        /*026c*/ 	.short	0x0100
        /*026e*/ 	.byte	0x05
	.zero		1


	//   ....[24]....
        /*0270*/ 	.word	0x00000a60
        /*0274*/ 	.word	0x000000ff
        /*0278*/ 	.word	0x000000b8
        /*027c*/ 	.short	0x0100
        /*027e*/ 	.byte	0x05
	.zero		1


	//   ....[25]....
        /*0280*/ 	.word	0x00000a70
        /*0284*/ 	.word	0x000000ff
        /*0288*/ 	.word	0x000000c8
        /*028c*/ 	.short	0x0100
        /*028e*/ 	.byte	0x05
	.zero		1


	//   ....[26]....
        /*0290*/ 	.word	0x00000ba0
        /*0294*/ 	.word	0x000000ff
        /*0298*/ 	.word	0x000000d0
        /*029c*/ 	.short	0x0100
        /*029e*/ 	.byte	0x07
	.zero		1


	//   ....[27]....
        /*02a0*/ 	.word	0x00000bb0
        /*02a4*/ 	.word	0x000000ff
        /*02a8*/ 	.word	0x000000f0
        /*02ac*/ 	.short	0x0100
        /*02ae*/ 	.byte	0x07
	.zero		1


	//   ....[28]....
        /*02b0*/ 	.word	0x00000bc0
        /*02b4*/ 	.word	0x000000ff
        /*02b8*/ 	.word	0x000000d8
        /*02bc*/ 	.short	0x0100
        /*02be*/ 	.byte	0x07
	.zero		1


	//   ....[29]....
        /*02c0*/ 	.word	0x00000bd0
        /*02c4*/ 	.word	0x000000ff
        /*02c8*/ 	.word	0x000000f8
        /*02cc*/ 	.short	0x0100
        /*02ce*/ 	.byte	0x07
	.zero		1


	//   ....[30]....
        /*02d0*/ 	.word	0x00000be0
        /*02d4*/ 	.word	0x000000ff
        /*02d8*/ 	.word	0x000000e0
        /*02dc*/ 	.short	0x0100
        /*02de*/ 	.byte	0x07
	.zero		1


	//   ....[31]....
        /*02e0*/ 	.word	0x00000bf0
        /*02e4*/ 	.word	0x000000ff
        /*02e8*/ 	.word	0x00000100
        /*02ec*/ 	.short	0x0100
        /*02ee*/ 	.byte	0x07
	.zero		1


	//   ....[32]....
        /*02f0*/ 	.word	0x00000c00
        /*02f4*/ 	.word	0x000000ff
        /*02f8*/ 	.word	0x000000e8
        /*02fc*/ 	.short	0x0100
        /*02fe*/ 	.byte	0x07
	.zero		1


	//   ....[33]....
        /*0300*/ 	.word	0x00000c10
        /*0304*/ 	.word	0x000000ff
        /*0308*/ 	.word	0x00000108
        /*030c*/ 	.short	0x0100
        /*030e*/ 	.byte	0x07
	.zero		1


	//   ....[34]....
        /*0310*/ 	.word	0x00000d00
        /*0314*/ 	.word	0x000000ff
        /*0318*/ 	.word	0x00000110
        /*031c*/ 	.short	0x0100
        /*031e*/ 	.byte	0x05
	.zero		1


	//   ....[35]....
        /*0320*/ 	.word	0x00000d10
        /*0324*/ 	.word	0x000000ff
        /*0328*/ 	.word	0x00000120
        /*032c*/ 	.short	0x0100
        /*032e*/ 	.byte	0x05
	.zero		1


	//   ....[36]....
        /*0330*/ 	.word	0x00000d20
        /*0334*/ 	.word	0x000000ff
        /*0338*/ 	.word	0x00000118
        /*033c*/ 	.short	0x0100
        /*033e*/ 	.byte	0x05
	.zero		1


	//   ....[37]....
        /*0340*/ 	.word	0x00000d30
        /*0344*/ 	.word	0x000000ff
        /*0348*/ 	.word	0x00000128
        /*034c*/ 	.short	0x0100
        /*034e*/ 	.byte	0x05
	.zero		1


	//   ....[38]....
        /*0350*/ 	.word	0x00001610
        /*0354*/ 	.word	0x00000003
        /*0358*/ 	.word	0x00000120
        /*035c*/ 	.short	0x010a
        /*035e*/ 	.byte	0xff
	.zero		1


	//   ....[39]....
        /*0360*/ 	.word	0x00001640
        /*0364*/ 	.word	0x00000003
        /*0368*/ 	.word	0x00000110
        /*036c*/ 	.short	0x0101
        /*036e*/ 	.byte	0xff
	.zero		1


	//   ....[40]....
        /*0370*/ 	.word	0x00001710
        /*0374*/ 	.word	0x000000ff
        /*0378*/ 	.word	0x00000040
        /*037c*/ 	.short	0x010a
        /*037e*/ 	.byte	0x08
	.zero		1


	//   ....[41]....
        /*0380*/ 	.word	0x000017b0
        /*0384*/ 	.word	0x000000ff
        /*0388*/ 	.word	0x00000040
        /*038c*/ 	.short	0x010a
        /*038e*/ 	.byte	0x21
	.zero		1


	//   ....[42]....
        /*0390*/ 	.word	0x00001900
        /*0394*/ 	.word	0x000000ff
        /*0398*/ 	.word	0x00000040
        /*039c*/ 	.short	0x010a
        /*039e*/ 	.byte	0x08
	.zero		1


	//   ....[43]....
        /*03a0*/ 	.word	0x00001a10
        /*03a4*/ 	.word	0x000000ff
        /*03a8*/ 	.word	0x000000a8
        /*03ac*/ 	.short	0x0101
        /*03ae*/ 	.byte	0x04
	.zero		1


	//   ....[44]....
        /*03b0*/ 	.word	0x00001a30
        /*03b4*/ 	.word	0x000000ff
        /*03b8*/ 	.word	0x00000040
        /*03bc*/ 	.short	0x010a
        /*03be*/ 	.byte	0x08
	.zero		1


	//   ....[45]....
        /*03c0*/ 	.word	0x00001ab0
        /*03c4*/ 	.word	0x000000ff
        /*03c8*/ 	.word	0x00000040
        /*03cc*/ 	.short	0x010a
        /*03ce*/ 	.byte	0x11
	.zero		1


	//   ....[46]....
        /*03d0*/ 	.word	0x00001c00
        /*03d4*/ 	.word	0x000000ff
        /*03d8*/ 	.word	0x00000040
        /*03dc*/ 	.short	0x010a
        /*03de*/ 	.byte	0x08
	.zero		1


	//   ....[47]....
        /*03e0*/ 	.word	0x00001d40
        /*03e4*/ 	.word	0x00000002
        /*03e8*/ 	.word	0x000000b0
        /*03ec*/ 	.short	0x010a
        /*03ee*/ 	.byte	0xff
	.zero		1


	//   ....[48]....
        /*03f0*/ 	.word	0x00001e00
        /*03f4*/ 	.word	0x00000002
        /*03f8*/ 	.word	0x00000000
        /*03fc*/ 	.short	0x0101
        /*03fe*/ 	.byte	0xff
	.zero		1


	//   ....[49]....
        /*0400*/ 	.word	0x00002360
        /*0404*/ 	.word	0x000000ff
        /*0408*/ 	.word	0x00000000
        /*040c*/ 	.short	0x010a
        /*040e*/ 	.byte	0x05
	.zero		1


	//   ....[50]....
        /*0410*/ 	.word	0x000023f0
        /*0414*/ 	.word	0x000000ff
        /*0418*/ 	.word	0x00000000
        /*041c*/ 	.short	0x010a
        /*041e*/ 	.byte	0x05
	.zero		1


	//   ....[51]....
        /*0420*/ 	.word	0x00002480
        /*0424*/ 	.word	0x000000ff
        /*0428*/ 	.word	0x00000000
        /*042c*/ 	.short	0x010a
        /*042e*/ 	.byte	0x05
	.zero		1


	//   ....[52]....
        /*0430*/ 	.word	0x00002510
        /*0434*/ 	.word	0x000000ff
        /*0438*/ 	.word	0x00000000
        /*043c*/ 	.short	0x010a
        /*043e*/ 	.byte	0x05
	.zero		1


	//   ....[53]....
        /*0440*/ 	.word	0x000025a0
        /*0444*/ 	.word	0x000000ff
        /*0448*/ 	.word	0x00000000
        /*044c*/ 	.short	0x010a
        /*044e*/ 	.byte	0x05
	.zero		1


	//   ....[54]....
        /*0450*/ 	.word	0x00002630
        /*0454*/ 	.word	0x000000ff
        /*0458*/ 	.word	0x00000000
        /*045c*/ 	.short	0x010a
        /*045e*/ 	.byte	0x05
	.zero		1


	//   ....[55]....
        /*0460*/ 	.word	0x000026c0
        /*0464*/ 	.word	0x000000ff
        /*0468*/ 	.word	0x00000000
        /*046c*/ 	.short	0x010a
        /*046e*/ 	.byte	0x05
	.zero		1


	//   ....[56]....
        /*0470*/ 	.word	0x00002760
        /*0474*/ 	.word	0x00000000
        /*0478*/ 	.word	0x00000000
        /*047c*/ 	.short	0x010a
        /*047e*/ 	.byte	0xff
	.zero		1


	//   ....[57]....
        /*0480*/ 	.word	0x00002880
        /*0484*/ 	.word	0x00000000
        /*0488*/ 	.word	0x00000110
        /*048c*/ 	.short	0x010a
        /*048e*/ 	.byte	0xff
	.zero		1


	//   ....[58]....
        /*0490*/ 	.word	0x000028e0
        /*0494*/ 	.word	0x00000004
        /*0498*/ 	.word	0x00000000
        /*049c*/ 	.short	0x0101
        /*049e*/ 	.byte	0xff
	.zero		1


	//   ....[59]....
        /*04a0*/ 	.word	0x00002900
        /*04a4*/ 	.word	0x000000ff
        /*04a8*/ 	.word	0x000000c0
        /*04ac*/ 	.short	0x010a
        /*04ae*/ 	.byte	0x05
	.zero		1


	//   ....[60]....
        /*04b0*/ 	.word	0x00002a20
        /*04b4*/ 	.word	0x00000000
        /*04b8*/ 	.word	0x000000b0
        /*04bc*/ 	.short	0x010a
        /*04be*/ 	.byte	0xff
	.zero		1


	//   ....[61]....
        /*04c0*/ 	.word	0x00002b30
        /*04c4*/ 	.word	0x00000000
        /*04c8*/ 	.word	0x00000000
        /*04cc*/ 	.short	0x0101
        /*04ce*/ 	.byte	0xff
	.zero		1


	//   ....[62]....
        /*04d0*/ 	.word	0x00002bc0
        /*04d4*/ 	.word	0x000000ff
        /*04d8*/ 	.word	0x000000c0
        /*04dc*/ 	.short	0x0106
        /*04de*/ 	.byte	0x05
	.zero		1


	//   ....[63]....
        /*04e0*/ 	.word	0x00002be0
        /*04e4*/ 	.word	0x000000ff
        /*04e8*/ 	.word	0x000000c0
        /*04ec*/ 	.short	0x010a
        /*04ee*/ 	.byte	0x05
	.zero		1


	//   ....[64]....
        /*04f0*/ 	.word	0x00002c70
        /*04f4*/ 	.word	0x000000ff
        /*04f8*/ 	.word	0x000000c0
        /*04fc*/ 	.short	0x0106
        /*04fe*/ 	.byte	0x04
	.zero		1


	//   ....[65]....
        /*0500*/ 	.word	0x00002cb0
        /*0504*/ 	.word	0x00000000
        /*0508*/ 	.word	0x000000c0
        /*050c*/ 	.short	0x010a
        /*050e*/ 	.byte	0xff
	.zero		1


	//   ....[66]....
        /*0510*/ 	.word	0x000031e0
        /*0514*/ 	.word	0x00000000
        /*0518*/ 	.word	0x000000b0
        /*051c*/ 	.short	0x010a
        /*051e*/ 	.byte	0xff
	.zero		1


	//   ....[67]....
        /*0520*/ 	.word	0x000032e0
        /*0524*/ 	.word	0x00000003
        /*0528*/ 	.word	0x00000000
        /*052c*/ 	.short	0x0101
        /*052e*/ 	.byte	0xff
	.zero		1


	//   ....[68]....
        /*0530*/ 	.word	0x000032f0
        /*0534*/ 	.word	0x000000ff
        /*0538*/ 	.word	0x00000000
        /*053c*/ 	.short	0x010a
        /*053e*/ 	.byte	0x06
	.zero		1


	//   ....[69]....
        /*0540*/ 	.word	0x00003370
        /*0544*/ 	.word	0x000000ff
        /*0548*/ 	.word	0x000000f0
        /*054c*/ 	.short	0x010a
        /*054e*/ 	.byte	0x07
	.zero		1


	//   ....[70]....
        /*0550*/ 	.word	0x00003450
        /*0554*/ 	.word	0x000000ff
        /*0558*/ 	.word	0x00000000
        /*055c*/ 	.short	0x010a
        /*055e*/ 	.byte	0x06
	.zero		1


	//   ....[71]....
        /*0560*/ 	.word	0x00003580
        /*0564*/ 	.word	0x000000ff
        /*0568*/ 	.word	0x00000000
        /*056c*/ 	.short	0x010a
        /*056e*/ 	.byte	0x1a
	.zero		1


	//   ....[72]....
        /*0570*/ 	.word	0x00003820
        /*0574*/ 	.word	0x000000ff
        /*0578*/ 	.word	0x00000000
        /*057c*/ 	.short	0x010a
        /*057e*/ 	.byte	0x06
	.zero		1


	//   ....[73]....
        /*0580*/ 	.word	0x000038b0
        /*0584*/ 	.word	0x000000ff
        /*0588*/ 	.word	0x00000000
        /*058c*/ 	.short	0x010a
        /*058e*/ 	.byte	0x06
	.zero		1


	//   ....[74]....
        /*0590*/ 	.word	0x00003940
        /*0594*/ 	.word	0x000000ff
        /*0598*/ 	.word	0x00000000
        /*059c*/ 	.short	0x010a
        /*059e*/ 	.byte	0x06
	.zero		1


	//   ....[75]....
        /*05a0*/ 	.word	0x000039d0
        /*05a4*/ 	.word	0x000000ff
        /*05a8*/ 	.word	0x00000000
        /*05ac*/ 	.short	0x010a
        /*05ae*/ 	.byte	0x07
	.zero		1


	//   ....[76]....
        /*05b0*/ 	.word	0x00003e30
        /*05b4*/ 	.word	0x00000000
        /*05b8*/ 	.word	0x000000b0
        /*05bc*/ 	.short	0x010a
        /*05be*/ 	.byte	0xff
	.zero		1


	//   ....[77]....
        /*05c0*/ 	.word	0x00003ef0
        /*05c4*/ 	.word	0x00000000
        /*05c8*/ 	.word	0x00000000
        /*05cc*/ 	.short	0x0101
        /*05ce*/ 	.byte	0xff
	.zero		1


	//   ....[78]....
        /*05d0*/ 	.word	0x00004210
        /*05d4*/ 	.word	0x000000ff
        /*05d8*/ 	.word	0x000000a8
        /*05dc*/ 	.short	0x010a
        /*05de*/ 	.byte	0x07
	.zero		1


	//   ....[79]....
        /*05e0*/ 	.word	0x00004400
        /*05e4*/ 	.word	0x000000ff
        /*05e8*/ 	.word	0x00000090
        /*05ec*/ 	.short	0x010a
        /*05ee*/ 	.byte	0x07
	.zero		1


	//   ....[80]....
        /*05f0*/ 	.word	0x000045d0
        /*05f4*/ 	.word	0x000000ff
        /*05f8*/ 	.word	0x00000080
        /*05fc*/ 	.short	0x010b
        /*05fe*/ 	.byte	0x07
	.zero		1


	//   ....[81]....
        /*0600*/ 	.word	0x00004640
        /*0604*/ 	.word	0x000000ff
        /*0608*/ 	.word	0x00000000
        /*060c*/ 	.short	0x0101
        /*060e*/ 	.byte	0x08
	.zero		1


	//   ....[82]....
        /*0610*/ 	.word	0x00004670
        /*0614*/ 	.word	0x000000ff
        /*0618*/ 	.word	0x00000098
        /*061c*/ 	.short	0x010a
        /*061e*/ 	.byte	0x07
	.zero		1


	//   ....[83]....
        /*0620*/ 	.word	0x00004880
        /*0624*/ 	.word	0x000000ff
        /*0628*/ 	.word	0x00000088
        /*062c*/ 	.short	0x010b
        /*062e*/ 	.byte	0x07
	.zero		1


	//   ....[84]....
        /*0630*/ 	.word	0x000048a0
        /*0634*/ 	.word	0x000000ff
        /*0638*/ 	.word	0x00000000
        /*063c*/ 	.short	0x0101
        /*063e*/ 	.byte	0x0d
	.zero		1


	//   ....[85]....
        /*0640*/ 	.word	0x000048d0
        /*0644*/ 	.word	0x000000ff
        /*0648*/ 	.word	0x00000090
        /*064c*/ 	.short	0x010a
        /*064e*/ 	.byte	0x07
	.zero		1


	//   ....[86]....
        /*0650*/ 	.word	0x00004910
        /*0654*/ 	.word	0x00000000
        /*0658*/ 	.word	0x00000098
        /*065c*/ 	.short	0x010a
        /*065e*/ 	.byte	0xff
	.zero		1


	//   ....[87]....
        /*0660*/ 	.word	0x00004c50
        /*0664*/ 	.word	0x00000000
        /*0668*/ 	.word	0x000000b0
        /*066c*/ 	.short	0x010a
        /*066e*/ 	.byte	0xff
	.zero		1


	//   ....[88]....
        /*0670*/ 	.word	0x00004d60
        /*0674*/ 	.word	0x00000000
        /*0678*/ 	.word	0x00000000
        /*067c*/ 	.short	0x0101
        /*067e*/ 	.byte	0xff
	.zero		1


	//   ....[89]....
        /*0680*/ 	.word	0x000057b0
        /*0684*/ 	.word	0x00000000
        /*0688*/ 	.word	0x00000080
        /*068c*/ 	.short	0x010a
        /*068e*/ 	.byte	0xff
	.zero		1


	//   ....[90]....
        /*0690*/ 	.word	0x00005820
        /*0694*/ 	.word	0x00000071
        /*0698*/ 	.word	0x000000d0
        /*069c*/ 	.short	0x010a
        /*069e*/ 	.byte	0xff
	.zero		1


	//   ....[91]....
        /*06a0*/ 	.word	0x00005900
        /*06a4*/ 	.word	0x00000000
        /*06a8*/ 	.word	0x00000080
        /*06ac*/ 	.short	0x010a
        /*06ae*/ 	.byte	0xff
	.zero		1


	//   ....[92]....
        /*06b0*/ 	.word	0x00005a40
        /*06b4*/ 	.word	0x00000000
        /*06b8*/ 	.word	0x00000000
        /*06bc*/ 	.short	0x0101
        /*06be*/ 	.byte	0xff
	.zero		1


	//   ....[93]....
        /*06c0*/ 	.word	0x00005aa0
        /*06c4*/ 	.word	0x00000071
        /*06c8*/ 	.word	0x000000d0
        /*06cc*/ 	.short	0x010a
        /*06ce*/ 	.byte	0xff
	.zero		1


	//   ....[94]....
        /*06d0*/ 	.word	0x000065f0
        /*06d4*/ 	.word	0x00000020
        /*06d8*/ 	.word	0x00000080
        /*06dc*/ 	.short	0x010a
        /*06de*/ 	.byte	0xff
	.zero		1


	//   ....[95]....
        /*06e0*/ 	.word	0x000066b0
        /*06e4*/ 	.word	0x00000020
        /*06e8*/ 	.word	0x00000080
        /*06ec*/ 	.short	0x010a
        /*06ee*/ 	.byte	0xff
	.zero		1


	//   ....[96]....
        /*06f0*/ 	.word	0x000067d0
        /*06f4*/ 	.word	0x00000003
        /*06f8*/ 	.word	0x00000000
        /*06fc*/ 	.short	0x0101
        /*06fe*/ 	.byte	0xff
	.zero		1


	//   ....[97]....
        /*0700*/ 	.word	0x00006c10
        /*0704*/ 	.word	0x000000ff
        /*0708*/ 	.word	0x00000000
        /*070c*/ 	.short	0x0101
        /*070e*/ 	.byte	0x05
	.zero		1


	//   ....[98]....
        /*0710*/ 	.word	0x00007450
        /*0714*/ 	.word	0x00000003
        /*0718*/ 	.word	0x00000120
        /*071c*/ 	.short	0x010a
        /*071e*/ 	.byte	0xff
	.zero		1


	//   ....[99]....
        /*0720*/ 	.word	0x000074b0
        /*0724*/ 	.word	0x00000002
        /*0728*/ 	.word	0x00000040
        /*072c*/ 	.short	0x010a
        /*072e*/ 	.byte	0xff
	.zero		1


	//   ....[100]....
        /*0730*/ 	.word	0x00007510
        /*0734*/ 	.word	0x00000002
        /*0738*/ 	.word	0x00000040
        /*073c*/ 	.short	0x010a
        /*073e*/ 	.byte	0xff
	.zero		1


	//   ....[101]....
        /*0740*/ 	.word	0x00007560
        /*0744*/ 	.word	0x00000002
        /*0748*/ 	.word	0x000000b0
        /*074c*/ 	.short	0x010a
        /*074e*/ 	.byte	0xff
	.zero		1


	//   ....[102]....
        /*0750*/ 	.word	0x000075c0
        /*0754*/ 	.word	0x00000000
        /*0758*/ 	.word	0x00000000
        /*075c*/ 	.short	0x010a
        /*075e*/ 	.byte	0xff
	.zero		1


	//   ....[103]....
        /*0760*/ 	.word	0x00007620
        /*0764*/ 	.word	0x00000000
        /*0768*/ 	.word	0x00000000
        /*076c*/ 	.short	0x010a
        /*076e*/ 	.byte	0xff
	.zero		1


	//   ....[104]....
        /*0770*/ 	.word	0x00007680
        /*0774*/ 	.word	0x00000000
        /*0778*/ 	.word	0x00000000
        /*077c*/ 	.short	0x010a
        /*077e*/ 	.byte	0xff
	.zero		1


	//   ....[105]....
        /*0780*/ 	.word	0x000076e0
        /*0784*/ 	.word	0x00000000
        /*0788*/ 	.word	0x00000000
        /*078c*/ 	.short	0x010a
        /*078e*/ 	.byte	0xff
	.zero		1


	//   ....[106]....
        /*0790*/ 	.word	0x00007740
        /*0794*/ 	.word	0x00000000
        /*0798*/ 	.word	0x00000000
        /*079c*/ 	.short	0x010a
        /*079e*/ 	.byte	0xff
	.zero		1


	//   ....[107]....
        /*07a0*/ 	.word	0x000077a0
        /*07a4*/ 	.word	0x00000000
        /*07a8*/ 	.word	0x00000000
        /*07ac*/ 	.short	0x010a
        /*07ae*/ 	.byte	0xff
	.zero		1


	//   ....[108]....
        /*07b0*/ 	.word	0x00007800
        /*07b4*/ 	.word	0x00000000
        /*07b8*/ 	.word	0x00000000
        /*07bc*/ 	.short	0x010a
        /*07be*/ 	.byte	0xff
	.zero		1


	//   ....[109]....
        /*07c0*/ 	.word	0x00007850
        /*07c4*/ 	.word	0x00000000
        /*07c8*/ 	.word	0x00000110
        /*07cc*/ 	.short	0x010a
        /*07ce*/ 	.byte	0xff
	.zero		1


	//   ....[110]....
        /*07d0*/ 	.word	0x000078b0
        /*07d4*/ 	.word	0x00000000
        /*07d8*/ 	.word	0x000000c0
        /*07dc*/ 	.short	0x010a
        /*07de*/ 	.byte	0xff
	.zero		1


	//   ....[111]....
        /*07e0*/ 	.word	0x00007900
        /*07e4*/ 	.word	0x00000000
        /*07e8*/ 	.word	0x000000b0
        /*07ec*/ 	.short	0x010a
        /*07ee*/ 	.byte	0xff
	.zero		1


	//   ....[112]....
        /*07f0*/ 	.word	0x00007960
        /*07f4*/ 	.word	0x00000000
        /*07f8*/ 	.word	0x000000c0
        /*07fc*/ 	.short	0x010a
        /*07fe*/ 	.byte	0xff
	.zero		1


	//   ....[113]....
        /*0800*/ 	.word	0x000079b0
        /*0804*/ 	.word	0x00000000
        /*0808*/ 	.word	0x000000b0
        /*080c*/ 	.short	0x010a
        /*080e*/ 	.byte	0xff
	.zero		1


	//   ....[114]....
        /*0810*/ 	.word	0x00007a10
        /*0814*/ 	.word	0x00000003
        /*0818*/ 	.word	0x000000f0
        /*081c*/ 	.short	0x010a
        /*081e*/ 	.byte	0xff
	.zero		1


	//   ....[115]....
        /*0820*/ 	.word	0x00007a70
        /*0824*/ 	.word	0x00000000
        /*0828*/ 	.word	0x00000000
        /*082c*/ 	.short	0x010a
        /*082e*/ 	.byte	0xff
	.zero		1


	//   ....[116]....
        /*0830*/ 	.word	0x00007ad0
        /*0834*/ 	.word	0x00000000
        /*0838*/ 	.word	0x00000000
        /*083c*/ 	.short	0x010a
        /*083e*/ 	.byte	0xff
	.zero		1


	//   ....[117]....
        /*0840*/ 	.word	0x00007b30
        /*0844*/ 	.word	0x00000000
        /*0848*/ 	.word	0x00000000
        /*084c*/ 	.short	0x010a
        /*084e*/ 	.byte	0xff
	.zero		1


	//   ....[118]....
        /*0850*/ 	.word	0x00007b90
        /*0854*/ 	.word	0x00000000
        /*0858*/ 	.word	0x00000000
        /*085c*/ 	.short	0x010a
        /*085e*/ 	.byte	0xff
	.zero		1


	//   ....[119]....
        /*0860*/ 	.word	0x00007bf0
        /*0864*/ 	.word	0x00000000
        /*0868*/ 	.word	0x00000000
        /*086c*/ 	.short	0x010a
        /*086e*/ 	.byte	0xff
	.zero		1


	//   ....[120]....
        /*0870*/ 	.word	0x00007c40
        /*0874*/ 	.word	0x00000000
        /*0878*/ 	.word	0x000000b0
        /*087c*/ 	.short	0x010a
        /*087e*/ 	.byte	0xff
	.zero		1


	//   ....[121]....
        /*0880*/ 	.word	0x00007ca0
        /*0884*/ 	.word	0x00000000
        /*0888*/ 	.word	0x000000a8
        /*088c*/ 	.short	0x010a
        /*088e*/ 	.byte	0xff
	.zero		1


	//   ....[122]....
        /*0890*/ 	.word	0x00007d00
        /*0894*/ 	.word	0x00000003
        /*0898*/ 	.word	0x00000090
        /*089c*/ 	.short	0x010a
        /*089e*/ 	.byte	0xff
	.zero		1


	//   ....[123]....
        /*08a0*/ 	.word	0x00007d60
        /*08a4*/ 	.word	0x00000003
        /*08a8*/ 	.word	0x00000098
        /*08ac*/ 	.short	0x010a
        /*08ae*/ 	.byte	0xff
	.zero		1


	//   ....[124]....
        /*08b0*/ 	.word	0x00007dc0
        /*08b4*/ 	.word	0x00000000
        /*08b8*/ 	.word	0x00000090
        /*08bc*/ 	.short	0x010a
        /*08be*/ 	.byte	0xff
	.zero		1


	//   ....[125]....
        /*08c0*/ 	.word	0x00007e10
        /*08c4*/ 	.word	0x00000000
        /*08c8*/ 	.word	0x000000b0
        /*08cc*/ 	.short	0x010a
        /*08ce*/ 	.byte	0xff
	.zero		1


	//   ....[126]....
        /*08d0*/ 	.word	0x00007e60
        /*08d4*/ 	.word	0x00000000
        /*08d8*/ 	.word	0x00000080
        /*08dc*/ 	.short	0x010a
        /*08de*/ 	.byte	0xff
	.zero		1


	//   ....[127]....
        /*08e0*/ 	.word	0x00007eb0
        /*08e4*/ 	.word	0x00000071
        /*08e8*/ 	.word	0x000000d0
        /*08ec*/ 	.short	0x010a
        /*08ee*/ 	.byte	0xff
	.zero		1


	//   ....[128]....
        /*08f0*/ 	.word	0x00007f00
        /*08f4*/ 	.word	0x00000020
        /*08f8*/ 	.word	0x00000080
        /*08fc*/ 	.short	0x010a
        /*08fe*/ 	.byte	0xff
	.zero		1


	//----- nvinfo : EIATTR_NUM_MBARRIERS
	.align		4
.L_47:
        /*0900*/ 	.byte	0x03, 0x38
        /*0902*/ 	.short	0x0026


	//----- nvinfo : EIATTR_EXIT_INSTR_OFFSETS
	.align		4
        /*0904*/ 	.byte	0x04, 0x1c
        /*0906*/ 	.short	(.L_49 - .L_48)


	//   ....[0]....
.L_48:
        /*0908*/ 	.word	0x00002790


	//   ....[1]....
        /*090c*/ 	.word	0x00002c80


	//   ....[2]....
        /*0910*/ 	.word	0x00002ce0


	//   ....[3]....
        /*0914*/ 	.word	0x00003c30


	//   ....[4]....
        /*0918*/ 	.word	0x00004940


	//   ....[5]....
        /*091c*/ 	.word	0x00004980


	//   ....[6]....
        /*0920*/ 	.word	0x00007440


	//----- nvinfo : EIATTR_MAX_THREADS
	.align		4
.L_49:
        /*0924*/ 	.byte	0x04, 0x05
        /*0926*/ 	.short	(.L_51 - .L_50)
.L_50:
        /*0928*/ 	.word	0x00000100
        /*092c*/ 	.word	0x00000001
        /*0930*/ 	.word	0x00000001


	//----- nvinfo : EIATTR_CRS_STACK_SIZE
	.align		4
.L_51:
        /*0934*/ 	.byte	0x04, 0x1e
        /*0936*/ 	.short	(.L_53 - .L_52)
.L_52:
        /*0938*/ 	.word	0x00000000


	//----- nvinfo : EIATTR_CBANK_PARAM_SIZE
	.align		4
.L_53:
        /*093c*/ 	.byte	0x03, 0x19
        /*093e*/ 	.short	0x0800


	//----- nvinfo : EIATTR_PARAM_CBANK
	.align		4
        /*0940*/ 	.byte	0x04, 0x0a
        /*0942*/ 	.short	(.L_55 - .L_54)
	.align		4
.L_54:
        /*0944*/ 	.word	index@(.nv.constant0._ZN7cutlass13device_kernelINS_4gemm6kernel13GemmUniversalIN4cute5tupleIJiiiiEEENS1_10collective13CollectiveMmaINS1_35MainloopSm100TmaUmmaWarpSpecializedILi8ELi2ELi4ENS5_IJNS4_1CILi1EEESB_SB_EEEEENS5_IJNSA_ILi64EEENSA_ILi128EEESF_EEENS_12float_e5m2_tENS5_IJlSB_lEEESH_NS5_IJSB_llEEENS4_8TiledMMAINS4_8MMA_AtomIJNS4_10MMA_TraitsINS4_19SM100_MMA_F8F6F4_SSEJSH_SH_fSE_SF_NS4_17integral_constantINS4_4UMMA5MajorELSQ_0EEENSO_ISQ_LSQ_1EEENSO_INSP_7ScaleInELST_0EEESU_EEEEEENS4_6LayoutISC_NS5_IJNSA_ILi0EEESY_SY_EEEEENS5_IJNS4_10UnderscoreES11_S11_EEEEENS4_13SM90_TMA_LOADENS4_14ComposedLayoutINS4_7SwizzleILi3ELi4ELi3EEENS4_18smem_ptr_flag_bitsILi8EEENSX_INS5_IJNSA_ILi8EEESF_EEENS5_IJSF_SB_EEEEEEEvNS4_8identityES14_NS15_IS17_S19_NSX_INS5_IJSF_S1A_EEENS5_IJSB_SF_EEEEEEEvS1F_EENS_8epilogue10collective18CollectiveEpilogueINS1L_23Sm100TmaWarpSpecializedILi2ELi2ELi32ELb0ELb0EEEJSG_NS5_IJNSX_ISE_SB_EES1Q_EEESH_SI_SH_SI_NS1L_6fusion15FusionCallbacksIS1P_NS1S_17LinearCombinationISH_fSH_fLNS_15FloatRoundStyleE2EEESG_S1R_JEEENS4_5SM1004TMEM4LOAD26SM100_TMEM_LOAD_16dp32b32xES14_NS15_INS16_ILi2ELi4ELi3EEES19_NSX_INS5_IJS1A_SE_EEENS5_IJSE_SB_EEEEEEENS4_39AutoVectorizingCopyWithAssumedAlignmentILi128EEENS4_14SM90_TMA_STOREES26_S28_S28_EEEvvEEEEvNT_6ParamsE)
        /*0948*/ 	.short	0x0380
        /*094a*/ 	.short	0x0800


	//----- nvinfo : EIATTR_SW_WAR
	.align		4
.L_55:
        /*094c*/ 	.byte	0x04, 0x36
        /*094e*/ 	.short	(.L_57 - .L_56)
.L_56:
        /*0950*/ 	.word	0x00000008
.L_57:


//--------------------- .nv.callgraph             --------------------------
	.section	.nv.callgraph,"",@"SHT_CUDA_CALLGRAPH"
	.align	4
	.sectionentsize	8
	.align		4
        /*0000*/ 	.word	0x00000000
	.align		4
        /*0004*/ 	.word	0xffffffff
	.align		4
        /*0008*/ 	.word	index@(_ZN7cutlass13device_kernelINS_4gemm6kernel13GemmUniversalIN4cute5tupleIJiiiiEEENS1_10collective13CollectiveMmaINS1_35MainloopSm100TmaUmmaWarpSpecializedILi8ELi2ELi4ENS5_IJNS4_1CILi1EEESB_SB_EEEEENS5_IJNSA_ILi64EEENSA_ILi128EEESF_EEENS_12float_e5m2_tENS5_IJlSB_lEEESH_NS5_IJSB_llEEENS4_8TiledMMAINS4_8MMA_AtomIJNS4_10MMA_TraitsINS4_19SM100_MMA_F8F6F4_SSEJSH_SH_fSE_SF_NS4_17integral_constantINS4_4UMMA5MajorELSQ_0EEENSO_ISQ_LSQ_1EEENSO_INSP_7ScaleInELST_0EEESU_EEEEEENS4_6LayoutISC_NS5_IJNSA_ILi0EEESY_SY_EEEEENS5_IJNS4_10UnderscoreES11_S11_EEEEENS4_13SM90_TMA_LOADENS4_14ComposedLayoutINS4_7SwizzleILi3ELi4ELi3EEENS4_18smem_ptr_flag_bitsILi8EEENSX_INS5_IJNSA_ILi8EEESF_EEENS5_IJSF_SB_EEEEEEEvNS4_8identityES14_NS15_IS17_S19_NSX_INS5_IJSF_S1A_EEENS5_IJSB_SF_EEEEEEEvS1F_EENS_8epilogue10collective18CollectiveEpilogueINS1L_23Sm100TmaWarpSpecializedILi2ELi2ELi32ELb0ELb0EEEJSG_NS5_IJNSX_ISE_SB_EES1Q_EEESH_SI_SH_SI_NS1L_6fusion15FusionCallbacksIS1P_NS1S_17LinearCombinationISH_fSH_fLNS_15FloatRoundStyleE2EEESG_S1R_JEEENS4_5SM1004TMEM4LOAD26SM100_TMEM_LOAD_16dp32b32xES14_NS15_INS16_ILi2ELi4ELi3EEES19_NSX_INS5_IJS1A_SE_EEENS5_IJSE_SB_EEEEEEENS4_39AutoVectorizingCopyWithAssumedAlignmentILi128EEENS4_14SM90_TMA_STOREES26_S28_S28_EEEvvEEEEvNT_6ParamsE)
	.align		4
        /*000c*/ 	.word	index@(__assertfail)
	.align		4
        /*0010*/ 	.word	0x00000000
	.align		4
        /*0014*/ 	.word	0xfffffffe
	.align		4
        /*0018*/ 	.word	0x00000000
	.align		4
        /*001c*/ 	.word	0xfffffffd
	.align		4
        /*0020*/ 	.word	0x00000000
	.align		4
        /*0024*/ 	.word	0xfffffffc


//--------------------- .nv.constant4             --------------------------
	.section	.nv.constant4,"a",@progbits
	.align	8
	.align		8
.nv.constant4:
        /*0000*/ 	.dword	__assertfail
	.align		8
        /*0008*/ 	.dword	__unnamed_1
	.align		8
        /*0010*/ 	.dword	__unnamed_2
	.align		8
        /*0018*/ 	.dword	_ZN40_INTERNAL_707b09de_4_k_cu_2de81958_310814cuda3std3__45__cpo5beginE
	.align		8
        /*0020*/ 	.dword	_ZN40_INTERNAL_707b09de_4_k_cu_2de81958_310814cuda3std3__45__cpo3endE
	.align		8
        /*0028*/ 	.dword	_ZN40_INTERNAL_707b09de_4_k_cu_2de81958_310814cuda3std3__45__cpo6cbeginE
	.align		8
        /*0030*/ 	.dword	_ZN40_INTERNAL_707b09de_4_k_cu_2de81958_310814cuda3std3__45__cpo4cendE
	.align		8
        /*0038*/ 	.dword	_ZN40_INTERNAL_707b09de_4_k_cu_2de81958_310814cuda3std3__442_GLOBAL__N__707b09de_4_k_cu_2de81958_310816ignoreE
	.align		8
        /*0040*/ 	.dword	_ZN40_INTERNAL_707b09de_4_k_cu_2de81958_310814cuda3std3__419piecewise_constructE
	.align		8
        /*0048*/ 	.dword	_ZN40_INTERNAL_707b09de_4_k_cu_2de81958_310814cuda3std3__48in_placeE
	.align		8
        /*0050*/ 	.dword	_ZN40_INTERNAL_707b09de_4_k_cu_2de81958_310814cuda3std6ranges3__45__cpo4swapE
	.align		8
        /*0058*/ 	.dword	_ZN40_INTERNAL_707b09de_4_k_cu_2de81958_310814cuda3std6ranges3__45__cpo9iter_moveE
	.align		8
        /*0060*/ 	.dword	_ZN40_INTERNAL_707b09de_4_k_cu_2de81958_310814cute7productE
	.align		8
        /*0068*/ 	.dword	_ZN40_INTERNAL_707b09de_4_k_cu_2de81958_310814cute1_E
	.align		8
        /*0070*/ 	.dword	$str$25
	.align		8
        /*0078*/ 	.dword	$str$26
	.align		8
        /*0080*/ 	.dword	$str$27
	.align		8
        /*0088*/ 	.dword	$str$28


//--------------------- .text._ZN7cutlass13device_kernelINS_4gemm6kernel13GemmUniversalIN4cute5tupleIJiiiiEEENS1_10collective13CollectiveMmaINS1_35MainloopSm100TmaUmmaWarpSpecializedILi8ELi2ELi4ENS5_IJNS4_1CILi1EEESB_SB_EEEEENS5_IJNSA_ILi64EEENSA_ILi128EEESF_EEENS_12float_e5m2_tENS5_IJlSB_lEEESH_NS5_IJSB_llEEENS4_8TiledMMAINS4_8MMA_AtomIJNS4_10MMA_TraitsINS4_19SM100_MMA_F8F6F4_SSEJSH_SH_fSE_SF_NS4_17integral_constantINS4_4UMMA5MajorELSQ_0EEENSO_ISQ_LSQ_1EEENSO_INSP_7ScaleInELST_0EEESU_EEEEEENS4_6LayoutISC_NS5_IJNSA_ILi0EEESY_SY_EEEEENS5_IJNS4_10UnderscoreES11_S11_EEEEENS4_13SM90_TMA_LOADENS4_14ComposedLayoutINS4_7SwizzleILi3ELi4ELi3EEENS4_18smem_ptr_flag_bitsILi8EEENSX_INS5_IJNSA_ILi8EEESF_EEENS5_IJSF_SB_EEEEEEEvNS4_8identityES14_NS15_IS17_S19_NSX_INS5_IJSF_S1A_EEENS5_IJSB_SF_EEEEEEEvS1F_EENS_8epilogue10collective18CollectiveEpilogueINS1L_23Sm100TmaWarpSpecializedILi2ELi2ELi32ELb0ELb0EEEJSG_NS5_IJNSX_ISE_SB_EES1Q_EEESH_SI_SH_SI_NS1L_6fusion15FusionCallbacksIS1P_NS1S_17LinearCombinationISH_fSH_fLNS_15FloatRoundStyleE2EEESG_S1R_JEEENS4_5SM1004TMEM4LOAD26SM100_TMEM_LOAD_16dp32b32xES14_NS15_INS16_ILi2ELi4ELi3EEES19_NSX_INS5_IJS1A_SE_EEENS5_IJSE_SB_EEEEEEENS4_39AutoVectorizingCopyWithAssumedAlignmentILi128EEENS4_14SM90_TMA_STOREES26_S28_S28_EEEvvEEEEvNT_6ParamsE --------------------------
	.section	.text._ZN7cutlass13device_kernelINS_4gemm6kernel13GemmUniversalIN4cute5tupleIJiiiiEEENS1_10collective13CollectiveMmaINS1_35MainloopSm100TmaUmmaWarpSpecializedILi8ELi2ELi4ENS5_IJNS4_1CILi1EEESB_SB_EEEEENS5_IJNSA_ILi64EEENSA_ILi128EEESF_EEENS_12float_e5m2_tENS5_IJlSB_lEEESH_NS5_IJSB_llEEENS4_8TiledMMAINS4_8MMA_AtomIJNS4_10MMA_TraitsINS4_19SM100_MMA_F8F6F4_SSEJSH_SH_fSE_SF_NS4_17integral_constantINS4_4UMMA5MajorELSQ_0EEENSO_ISQ_LSQ_1EEENSO_INSP_7ScaleInELST_0EEESU_EEEEEENS4_6LayoutISC_NS5_IJNSA_ILi0EEESY_SY_EEEEENS5_IJNS4_10UnderscoreES11_S11_EEEEENS4_13SM90_TMA_LOADENS4_14ComposedLayoutINS4_7SwizzleILi3ELi4ELi3EEENS4_18smem_ptr_flag_bitsILi8EEENSX_INS5_IJNSA_ILi8EEESF_EEENS5_IJSF_SB_EEEEEEEvNS4_8identityES14_NS15_IS17_S19_NSX_INS5_IJSF_S1A_EEENS5_IJSB_SF_EEEEEEEvS1F_EENS_8epilogue10collective18CollectiveEpilogueINS1L_23Sm100TmaWarpSpecializedILi2ELi2ELi32ELb0ELb0EEEJSG_NS5_IJNSX_ISE_SB_EES1Q_EEESH_SI_SH_SI_NS1L_6fusion15FusionCallbacksIS1P_NS1S_17LinearCombinationISH_fSH_fLNS_15FloatRoundStyleE2EEESG_S1R_JEEENS4_5SM1004TMEM4LOAD26SM100_TMEM_LOAD_16dp32b32xES14_NS15_INS16_ILi2ELi4ELi3EEES19_NSX_INS5_IJS1A_SE_EEENS5_IJSE_SB_EEEEEEENS4_39AutoVectorizingCopyWithAssumedAlignmentILi128EEENS4_14SM90_TMA_STOREES26_S28_S28_EEEvvEEEEvNT_6ParamsE,"ax",@progbits
	.align	128
.text._ZN7cutlass13device_kernelINS_4gemm6kernel13GemmUniversalIN4cute5tupleIJiiiiEEENS1_10collective13CollectiveMmaINS1_35MainloopSm100TmaUmmaWarpSpecializedILi8ELi2ELi4ENS5_IJNS4_1CILi1EEESB_SB_EEEEENS5_IJNSA_ILi64EEENSA_ILi128EEESF_EEENS_12float_e5m2_tENS5_IJlSB_lEEESH_NS5_IJSB_llEEENS4_8TiledMMAINS4_8MMA_AtomIJNS4_10MMA_TraitsINS4_19SM100_MMA_F8F6F4_SSEJSH_SH_fSE_SF_NS4_17integral_constantINS4_4UMMA5MajorELSQ_0EEENSO_ISQ_LSQ_1EEENSO_INSP_7ScaleInELST_0EEESU_EEEEEENS4_6LayoutISC_NS5_IJNSA_ILi0EEESY_SY_EEEEENS5_IJNS4_10UnderscoreES11_S11_EEEEENS4_13SM90_TMA_LOADENS4_14ComposedLayoutINS4_7SwizzleILi3ELi4ELi3EEENS4_18smem_ptr_flag_bitsILi8EEENSX_INS5_IJNSA_ILi8EEESF_EEENS5_IJSF_SB_EEEEEEEvNS4_8identityES14_NS15_IS17_S19_NSX_INS5_IJSF_S1A_EEENS5_IJSB_SF_EEEEEEEvS1F_EENS_8epilogue10collective18CollectiveEpilogueINS1L_23Sm100TmaWarpSpecializedILi2ELi2ELi32ELb0ELb0EEEJSG_NS5_IJNSX_ISE_SB_EES1Q_EEESH_SI_SH_SI_NS1L_6fusion15FusionCallbacksIS1P_NS1S_17LinearCombinationISH_fSH_fLNS_15FloatRoundStyleE2EEESG_S1R_JEEENS4_5SM1004TMEM4LOAD26SM100_TMEM_LOAD_16dp32b32xES14_NS15_INS16_ILi2ELi4ELi3EEES19_NSX_INS5_IJS1A_SE_EEENS5_IJSE_SB_EEEEEEENS4_39AutoVectorizingCopyWithAssumedAlignmentILi128EEENS4_14SM90_TMA_STOREES26_S28_S28_EEEvvEEEEvNT_6ParamsE:
        .type           _ZN7cutlass13device_kernelINS_4gemm6kernel13GemmUniversalIN4cute5tupleIJiiiiEEENS1_10collective13CollectiveMmaINS1_35MainloopSm100TmaUmmaWarpSpecializedILi8ELi2ELi4ENS5_IJNS4_1CILi1EEESB_SB_EEEEENS5_IJNSA_ILi64EEENSA_ILi128EEESF_EEENS_12float_e5m2_tENS5_IJlSB_lEEESH_NS5_IJSB_llEEENS4_8TiledMMAINS4_8MMA_AtomIJNS4_10MMA_TraitsINS4_19SM100_MMA_F8F6F4_SSEJSH_SH_fSE_SF_NS4_17integral_constantINS4_4UMMA5MajorELSQ_0EEENSO_ISQ_LSQ_1EEENSO_INSP_7ScaleInELST_0EEESU_EEEEEENS4_6LayoutISC_NS5_IJNSA_ILi0EEESY_SY_EEEEENS5_IJNS4_10UnderscoreES11_S11_EEEEENS4_13SM90_TMA_LOADENS4_14ComposedLayoutINS4_7SwizzleILi3ELi4ELi3EEENS4_18smem_ptr_flag_bitsILi8EEENSX_INS5_IJNSA_ILi8EEESF_EEENS5_IJSF_SB_EEEEEEEvNS4_8identityES14_NS15_IS17_S19_NSX_INS5_IJSF_S1A_EEENS5_IJSB_SF_EEEEEEEvS1F_EENS_8epilogue10collective18CollectiveEpilogueINS1L_23Sm100TmaWarpSpecializedILi2ELi2ELi32ELb0ELb0EEEJSG_NS5_IJNSX_ISE_SB_EES1Q_EEESH_SI_SH_SI_NS1L_6fusion15FusionCallbacksIS1P_NS1S_17LinearCombinationISH_fSH_fLNS_15FloatRoundStyleE2EEESG_S1R_JEEENS4_5SM1004TMEM4LOAD26SM100_TMEM_LOAD_16dp32b32xES14_NS15_INS16_ILi2ELi4ELi3EEES19_NSX_INS5_IJS1A_SE_EEENS5_IJSE_SB_EEEEEEENS4_39AutoVectorizingCopyWithAssumedAlignmentILi128EEENS4_14SM90_TMA_STOREES26_S28_S28_EEEvvEEEEvNT_6ParamsE,@function
        .size           _ZN7cutlass13device_kernelINS_4gemm6kernel13GemmUniversalIN4cute5tupleIJiiiiEEENS1_10collective13CollectiveMmaINS1_35MainloopSm100TmaUmmaWarpSpecializedILi8ELi2ELi4ENS5_IJNS4_1CILi1EEESB_SB_EEEEENS5_IJNSA_ILi64EEENSA_ILi128EEESF_EEENS_12float_e5m2_tENS5_IJlSB_lEEESH_NS5_IJSB_llEEENS4_8TiledMMAINS4_8MMA_AtomIJNS4_10MMA_TraitsINS4_19SM100_MMA_F8F6F4_SSEJSH_SH_fSE_SF_NS4_17integral_constantINS4_4UMMA5MajorELSQ_0EEENSO_ISQ_LSQ_1EEENSO_INSP_7ScaleInELST_0EEESU_EEEEEENS4_6LayoutISC_NS5_IJNSA_ILi0EEESY_SY_EEEEENS5_IJNS4_10UnderscoreES11_S11_EEEEENS4_13SM90_TMA_LOADENS4_14ComposedLayoutINS4_7SwizzleILi3ELi4ELi3EEENS4_18smem_ptr_flag_bitsILi8EEENSX_INS5_IJNSA_ILi8EEESF_EEENS5_IJSF_SB_EEEEEEEvNS4_8identityES14_NS15_IS17_S19_NSX_INS5_IJSF_S1A_EEENS5_IJSB_SF_EEEEEEEvS1F_EENS_8epilogue10collective18CollectiveEpilogueINS1L_23Sm100TmaWarpSpecializedILi2ELi2ELi32ELb0ELb0EEEJSG_NS5_IJNSX_ISE_SB_EES1Q_EEESH_SI_SH_SI_NS1L_6fusion15FusionCallbacksIS1P_NS1S_17LinearCombinationISH_fSH_fLNS_15FloatRoundStyleE2EEESG_S1R_JEEENS4_5SM1004TMEM4LOAD26SM100_TMEM_LOAD_16dp32b32xES14_NS15_INS16_ILi2ELi4ELi3EEES19_NSX_INS5_IJS1A_SE_EEENS5_IJSE_SB_EEEEEEENS4_39AutoVectorizingCopyWithAssumedAlignmentILi128EEENS4_14SM90_TMA_STOREES26_S28_S28_EEEvvEEEEvNT_6ParamsE,(.L_x_154 - _ZN7cutlass13device_kernelINS_4gemm6kernel13GemmUniversalIN4cute5tupleIJiiiiEEENS1_10collective13CollectiveMmaINS1_35MainloopSm100TmaUmmaWarpSpecializedILi8ELi2ELi4ENS5_IJNS4_1CILi1EEESB_SB_EEEEENS5_IJNSA_ILi64EEENSA_ILi128EEESF_EEENS_12float_e5m2_tENS5_IJlSB_lEEESH_NS5_IJSB_llEEENS4_8TiledMMAINS4_8MMA_AtomIJNS4_10MMA_TraitsINS4_19SM100_MMA_F8F6F4_SSEJSH_SH_fSE_SF_NS4_17integral_constantINS4_4UMMA5MajorELSQ_0EEENSO_ISQ_LSQ_1EEENSO_INSP_7ScaleInELST_0EEESU_EEEEEENS4_6LayoutISC_NS5_IJNSA_ILi0EEESY_SY_EEEEENS5_IJNS4_10UnderscoreES11_S11_EEEEENS4_13SM90_TMA_LOADENS4_14ComposedLayoutINS4_7SwizzleILi3ELi4ELi3EEENS4_18smem_ptr_flag_bitsILi8EEENSX_INS5_IJNSA_ILi8EEESF_EEENS5_IJSF_SB_EEEEEEEvNS4_8identityES14_NS15_IS17_S19_NSX_INS5_IJSF_S1A_EEENS5_IJSB_SF_EEEEEEEvS1F_EENS_8epilogue10collective18CollectiveEpilogueINS1L_23Sm100TmaWarpSpecializedILi2ELi2ELi32ELb0ELb0EEEJSG_NS5_IJNSX_ISE_SB_EES1Q_EEESH_SI_SH_SI_NS1L_6fusion15FusionCallbacksIS1P_NS1S_17LinearCombinationISH_fSH_fLNS_15FloatRoundStyleE2EEESG_S1R_JEEENS4_5SM1004TMEM4LOAD26SM100_TMEM_LOAD_16dp32b32xES14_NS15_INS16_ILi2ELi4ELi3EEES19_NSX_INS5_IJS1A_SE_EEENS5_IJSE_SB_EEEEEEENS4_39AutoVectorizingCopyWithAssumedAlignmentILi128EEENS4_14SM90_TMA_STOREES26_S28_S28_EEEvvEEEEvNT_6ParamsE)
        .other          _ZN7cutlass13device_kernelINS_4gemm6kernel13GemmUniversalIN4cute5tupleIJiiiiEEENS1_10collective13CollectiveMmaINS1_35MainloopSm100TmaUmmaWarpSpecializedILi8ELi2ELi4ENS5_IJNS4_1CILi1EEESB_SB_EEEEENS5_IJNSA_ILi64EEENSA_ILi128EEESF_EEENS_12float_e5m2_tENS5_IJlSB_lEEESH_NS5_IJSB_llEEENS4_8TiledMMAINS4_8MMA_AtomIJNS4_10MMA_TraitsINS4_19SM100_MMA_F8F6F4_SSEJSH_SH_fSE_SF_NS4_17integral_constantINS4_4UMMA5MajorELSQ_0EEENSO_ISQ_LSQ_1EEENSO_INSP_7ScaleInELST_0EEESU_EEEEEENS4_6LayoutISC_NS5_IJNSA_ILi0EEESY_SY_EEEEENS5_IJNS4_10UnderscoreES11_S11_EEEEENS4_13SM90_TMA_LOADENS4_14ComposedLayoutINS4_7SwizzleILi3ELi4ELi3EEENS4_18smem_ptr_flag_bitsILi8EEENSX_INS5_IJNSA_ILi8EEESF_EEENS5_IJSF_SB_EEEEEEEvNS4_8identityES14_NS15_IS17_S19_NSX_INS5_IJSF_S1A_EEENS5_IJSB_SF_EEEEEEEvS1F_EENS_8epilogue10collective18CollectiveEpilogueINS1L_23Sm100TmaWarpSpecializedILi2ELi2ELi32ELb0ELb0EEEJSG_NS5_IJNSX_ISE_SB_EES1Q_EEESH_SI_SH_SI_NS1L_6fusion15FusionCallbacksIS1P_NS1S_17LinearCombinationISH_fSH_fLNS_15FloatRoundStyleE2EEESG_S1R_JEEENS4_5SM1004TMEM4LOAD26SM100_TMEM_LOAD_16dp32b32xES14_NS15_INS16_ILi2ELi4ELi3EEES19_NSX_INS5_IJS1A_SE_EEENS5_IJSE_SB_EEEEEEENS4_39AutoVectorizingCopyWithAssumedAlignmentILi128EEENS4_14SM90_TMA_STOREES26_S28_S28_EEEvvEEEEvNT_6ParamsE,@"STO_CUDA_ENTRY STV_DEFAULT"
_ZN7cutlass13device_kernelINS_4gemm6kernel13GemmUniversalIN4cute5tupleIJiiiiEEENS1_10collective13CollectiveMmaINS1_35MainloopSm100TmaUmmaWarpSpecializedILi8ELi2ELi4ENS5_IJNS4_1CILi1EEESB_SB_EEEEENS5_IJNSA_ILi64EEENSA_ILi128EEESF_EEENS_12float_e5m2_tENS5_IJlSB_lEEESH_NS5_IJSB_llEEENS4_8TiledMMAINS4_8MMA_AtomIJNS4_10MMA_TraitsINS4_19SM100_MMA_F8F6F4_SSEJSH_SH_fSE_SF_NS4_17integral_constantINS4_4UMMA5MajorELSQ_0EEENSO_ISQ_LSQ_1EEENSO_INSP_7ScaleInELST_0EEESU_EEEEEENS4_6LayoutISC_NS5_IJNSA_ILi0EEESY_SY_EEEEENS5_IJNS4_10UnderscoreES11_S11_EEEEENS4_13SM90_TMA_LOADENS4_14ComposedLayoutINS4_7SwizzleILi3ELi4ELi3EEENS4_18smem_ptr_flag_bitsILi8EEENSX_INS5_IJNSA_ILi8EEESF_EEENS5_IJSF_SB_EEEEEEEvNS4_8identityES14_NS15_IS17_S19_NSX_INS5_IJSF_S1A_EEENS5_IJSB_SF_EEEEEEEvS1F_EENS_8epilogue10collective18CollectiveEpilogueINS1L_23Sm100TmaWarpSpecializedILi2ELi2ELi32ELb0ELb0EEEJSG_NS5_IJNSX_ISE_SB_EES1Q_EEESH_SI_SH_SI_NS1L_6fusion15FusionCallbacksIS1P_NS1S_17LinearCombinationISH_fSH_fLNS_15FloatRoundStyleE2EEESG_S1R_JEEENS4_5SM1004TMEM4LOAD26SM100_TMEM_LOAD_16dp32b32xES14_NS15_INS16_ILi2ELi4ELi3EEES19_NSX_INS5_IJS1A_SE_EEENS5_IJSE_SB_EEEEEEENS4_39AutoVectorizingCopyWithAssumedAlignmentILi128EEENS4_14SM90_TMA_STOREES26_S28_S28_EEEvvEEEEvNT_6ParamsE:
[----:B------:R-:W1:Y:S01]  /*0000*/  LDC R1, c[0x0][0x37c] ;  /* 0x0000df00ff017b82 */ /* 0x000e620000000800 */
[----:B------:R-:W2:Y:S01]  /*0010*/  S2R R108, SR_TID.X ;  /* 0x00000000006c7919 */ /* 0x000ea20000002100 */
[----:B------:R-:W3:Y:S01]  /*0020*/  LDCU.64 UR4, c[0x0][0x890] ;  /* 0x00011200ff0477ac */ /* 0x000ee20008000a00 */
[----:B------:R-:W-:Y:S02]  /*0030*/  PRMT R95, RZ, 0x7610, R95 ;  /* 0x00007610ff5f7816 */ /* 0x000fe4000000005f */
[----:B------:R-:W-:Y:S01]  /*0040*/  ELECT P5, URZ, PT ;  /* 0x0000000000ff782f */ /* 0x000fe200038a0000 */
[----:B------:R-:W4:Y:S01]  /*0050*/  LDCU.64 UR46, c[0x0][0x358] ;  /* 0x00006b00ff2e77ac */ /* 0x000f220008000a00 */
[----:B---3--:R-:W-:-:S04]  /*0060*/  UISETP.NE.U32.AND UP0, UPT, UR4, URZ, UPT ;  /* 0x000000ff0400728c */ /* 0x008fc8000bf05070 */
[----:B------:R-:W-:Y:S01]  /*0070*/  UISETP.NE.AND.EX UP0, UPT, UR5, URZ, UPT, UP0 ;  /* 0x000000ff0500728c */ /* 0x000fe2000bf05300 */
[----:B--2---:R-:W-:-:S05]  /*0080*/  SHF.R.U32.HI R101, RZ, 0x5, R108 ;  /* 0x00000005ff657819 */ /* 0x004fca000001166c */
[----:B------:R-:W2:Y:S02]  /*0090*/  SHFL.IDX PT, R0, R101, RZ, 0x1f ;  /* 0x00001fff65007589 */ /* 0x000ea400000e0000 */
[----:B--2---:R-:W-:Y:S01]  /*00a0*/  R2UR UR8, R0 ;  /* 0x00000000000872ca */ /* 0x004fe200000e0000 */
[----:B-1--4-:R-:W-:-:S14]  /*00b0*/  BRA.U UP0, `(.L_x_0) ;  /* 0x00000001002c7547 */ /* 0x012fdc000b800000 */
[----:B------:R-:W1:Y:S02]  /*00c0*/  LDCU.64 UR6, c[0x0][0x888] ;  /* 0x00011100ff0677ac */ /* 0x000e640008000a00 */
[----:B-1----:R-:W-:-:S04]  /*00d0*/  UISETP.NE.U32.AND UP0, UPT, UR6, URZ, UPT ;  /* 0x000000ff0600728c */ /* 0x002fc8000bf05070 */
[----:B------:R-:W-:-:S09]  /*00e0*/  UISETP.NE.AND.EX UP0, UPT, UR7, URZ, UPT, UP0 ;  /* 0x000000ff0700728c */ /* 0x000fd2000bf05300 */
[----:B------:R-:W-:Y:S05]  /*00f0*/  BRA.U !UP0, `(.L_x_1) ;  /* 0x0000000108107547 */ /* 0x000fea000b800000 */
[----:B------:R-:W1:Y:S02]  /*0100*/  LDC.64 R2, c[0x0][0x888] ;  /* 0x00022200ff027b82 */ /* 0x000e640000000a00 */
[----:B-1----:R1:W5:Y:S01]  /*0110*/  LDG.E R49, desc[UR46][R2.64] ;  /* 0x0000002e02317981 */ /* 0x002362000c1e1900 */
[----:B------:R-:W-:Y:S01]  /*0120*/  HFMA2 R95, -RZ, RZ, 0, 5.9604644775390625e-08 ;  /* 0x00000001ff5f7431 */ /* 0x000fe200000001ff */
[----:B------:R-:W-:Y:S05]  /*0130*/  BRA `(.L_x_0) ;  /* 0x00000000000c7947 */ /* 0x000fea0003800000 */
.L_x_1:
[----:B------:R-:W1:Y:S01]  /*0140*/  LDCU UR6, c[0x0][0x880] ;  /* 0x00011000ff0677ac */ /* 0x000e620008000800 */
[----:B------:R-:W-:Y:S01]  /*0150*/  HFMA2 R95, -RZ, RZ, 0, 5.9604644775390625e-08 ;  /* 0x00000001ff5f7431 */ /* 0x000fe200000001ff */
[----:B-1----:R-:W-:-:S07]  /*0160*/  MOV R49, UR6 ;  /* 0x0000000600317c02 */ /* 0x002fce0008000f00 */
.L_x_0:
[----:B------:R-:W2:Y:S02]  /*0170*/  LDCU.64 UR6, c[0x0][0x8b0] ;  /* 0x00011600ff0677ac */ /* 0x000ea40008000a00 */
[----:B--2---:R-:W-:-:S04]  /*0180*/  UISETP.NE.U32.AND UP0, UPT, UR6, URZ, UPT ;  /* 0x000000ff0600728c */ /* 0x004fc8000bf05070 */
[----:B------:R-:W-:-:S09]  /*0190*/  UISETP.NE.AND.EX UP0, UPT, UR7, URZ, UPT, UP0 ;  /* 0x000000ff0700728c */ /* 0x000fd2000bf05300 */
[----:B------:R-:W-:Y:S05]  /*01a0*/  BRA.U UP0, `(.L_x_2) ;  /* 0x0000000100247547 */ /* 0x000fea000b800000 */
[----:B------:R-:W2:Y:S02]  /*01b0*/  LDCU.64 UR6, c[0x0][0x8a8] ;  /* 0x00011500ff0677ac */ /* 0x000ea40008000a00 */
[----:B--2---:R-:W-:-:S04]  /*01c0*/  UISETP.NE.U32.AND UP0, UPT, UR6, URZ, UPT ;  /* 0x000000ff0600728c */ /* 0x004fc8000bf05070 */
[----:B------:R-:W-:-:S09]  /*01d0*/  UISETP.NE.AND.EX UP0, UPT, UR7, URZ, UPT, UP0 ;  /* 0x000000ff0700728c */ /* 0x000fd2000bf05300 */
[----:B------:R-:W-:Y:S05]  /*01e0*/  BRA.U !UP0, `(.L_x_3) ;  /* 0x00000001080c7547 */ /* 0x000fea000b800000 */
[----:B-1----:R-:W1:Y:S02]  /*01f0*/  LDC.64 R2, c[0x0][0x8a8] ;  /* 0x00022a00ff027b82 */ /* 0x002e640000000a00 */
[----:B-1----:R2:W5:Y:S01]  /*0200*/  LDG.E R47, desc[UR46][R2.64] ;  /* 0x0000002e022f7981 */ /* 0x002562000c1e1900 */
[----:B------:R-:W-:Y:S05]  /*0210*/  BRA `(.L_x_2) ;  /* 0x0000000000087947 */ /* 0x000fea0003800000 */
.L_x_3:
[----:B------:R-:W2:Y:S02]  /*0220*/  LDCU UR6, c[0x0][0x8a0] ;  /* 0x00011400ff0677ac */ /* 0x000ea40008000800 */
[----:B--2---:R-:W-:Y:S02]  /*0230*/  MOV R47, UR6 ;  /* 0x00000006002f7c02 */ /* 0x004fe40008000f00 */
.L_x_2:
[----:B------:R-:W-:Y:S01]  /*0240*/  IMAD.U32 R0, RZ, RZ, UR8 ;  /* 0x00000008ff007e24 */ /* 0x000fe2000f8e00ff */
[----:B------:R-:W-:Y:S04]  /*0250*/  BSSY.RECONVERGENT B0, `(.L_x_4) ;  /* 0x000000c000007945 */ /* 0x000fe80003800200 */
[C---:B------:R-:W-:Y:S02]  /*0260*/  ISETP.NE.OR P1, PT, R0.reuse, 0x1, !P5 ;  /* 0x000000010000780c */ /* 0x040fe40006f25670 */
[----:B------:R-:W-:-:S11]  /*0270*/  ISETP.NE.OR P0, PT, R0, 0x3, !P5 ;  /* 0x000000030000780c */ /* 0x000fd60006f05670 */
[----:B------:R-:W-:Y:S05]  /*0280*/  @P1 BRA `(.L_x_5) ;  /* 0x0000000000201947 */ /* 0x000fea0003800000 */
[----:B------:R-:W3:Y:S02]  /*0290*/  LDCU.64 UR6, c[0x0][0x348] ;  /* 0x00006900ff0677ac */ /* 0x000ee40008000a00 */
[----:B---3--:R-:W-:Y:S02]  /*02a0*/  UIADD3 UR10, UP1, UPT, UR6, 0x80, URZ ;  /* 0x00000080060a7890 */ /* 0x008fe4000ff3e0ff */
[----:B------:R-:W-:Y:S02]  /*02b0*/  UIADD3 UR6, UP0, UPT, UR6, 0x180, URZ ;  /* 0x0000018006067890 */ /* 0x000fe4000ff1e0ff */
[----:B------:R-:W-:Y:S02]  /*02c0*/  UIADD3.X UR11, UPT, UPT, URZ, UR7, URZ, UP1, !UPT ;  /* 0x00000007ff0b7290 */ /* 0x000fe40008ffe4ff */
[----:B------:R-:W-:-:S07]  /*02d0*/  UIADD3.X UR7, UPT, UPT, URZ, UR7, URZ, UP0, !UPT ;  /* 0x00000007ff077290 */ /* 0x000fce00087fe4ff */
[----:B------:R3:W-:Y:S02]  /*02e0*/  UTMACCTL.PF [UR10] ;  /* 0x000000000a0079b9 */ /* 0x0007e40008040000 */
[----:B------:R3:W-:Y:S02]  /*02f0*/  UTMACCTL.PF [UR6] ;  /* 0x00000000060079b9 */ /* 0x0007e40008040000 */
[----:B---3--:R-:W-:Y:S01]  /*0300*/  NOP ;  /* 0x0000000000007918 */ /* 0x008fe20000000000 */
.L_x_5:
[----:B------:R-:W-:Y:S05]  /*0310*/  BSYNC.RECONVERGENT B0 ;  /* 0x0000000000007941 */ /* 0x000fea0003800200 */
.L_x_4:
[----:B------:R-:W-:Y:S04]  /*0320*/  BSSY.RECONVERGENT B0, `(.L_x_6) ;  /* 0x000000a000007945 */ /* 0x000fe80003800200 */
        /* <DEDUP_REMOVED lines=9> */
.L_x_7:
[----:B------:R-:W-:Y:S05]  /*03c0*/  BSYNC.RECONVERGENT B0 ;  /* 0x0000000000007941 */ /* 0x000fea0003800200 */
.L_x_6:
[----:B------:R-:W3:Y:S01]  /*03d0*/  LDCU.64 UR6, c[0x0][0x888] ;  /* 0x00011100ff0677ac */ /* 0x000ee20008000a00 */
[----:B------:R-:W-:Y:S02]  /*03e0*/  UISETP.EQ.U32.AND UP1, UPT, UR4, URZ, UPT ;  /* 0x000000ff0400728c */ /* 0x000fe4000bf22070 */
[----:B------:R-:W-:Y:S02]  /*03f0*/  UPLOP3.LUT UP2, UPT, UPT, UPT, UPT, 0x80, 0x8 ;  /* 0x000000000008789c */ /* 0x000fe40003f4f070 */
[----:B---3--:R-:W-:-:S04]  /*0400*/  UISETP.NE.U32.AND UP0, UPT, UR6, URZ, UPT ;  /* 0x000000ff0600728c */ /* 0x008fc8000bf05070 */
[----:B------:R-:W-:-:S04]  /*0410*/  UISETP.NE.AND.EX UP0, UPT, UR7, URZ, UPT, UP0 ;  /* 0x000000ff0700728c */ /* 0x000fc8000bf05300 */
[----:B------:R-:W-:-:S04]  /*0420*/  UISETP.EQ.OR.EX UP3, UPT, UR5, URZ, !UP0, UP1 ;  /* 0x000000ff0500728c */ /* 0x000fc8000c762710 */
[----:B------:R-:W-:-:S05]  /*0430*/  UP2UR UR50, UPR, URZ, 0x8 ;  /* 0x00000008ff327883 */ /* 0x000fca0008000000 */
[----:B------:R-:W-:Y:S07]  /*0440*/  BRA.U !UP3, `(.L_x_8) ;  /* 0x000000010b207547 */ /* 0x000fee000b800000 */
[----:B------:R-:W-:Y:S01]  /*0450*/  UISETP.NE.U32.AND UP2, UPT, UR4, URZ, UPT ;  /* 0x000000ff0400728c */ /* 0x000fe2000bf45070 */
[----:B-----5:R-:W-:Y:S01]  /*0460*/  FSETP.NEU.AND P0, PT, R49, RZ, PT ;  /* 0x000000ff3100720b */ /* 0x020fe20003f0d000 */
[----:B------:R-:W-:Y:S02]  /*0470*/  USEL UR4, URZ, 0xffffffff, UP0 ;  /* 0xffffffffff047887 */ /* 0x000fe40008000000 */
[----:B------:R-:W-:-:S10]  /*0480*/  UISETP.NE.AND.EX UP2, UPT, UR5, URZ, UPT, UP2 ;  /* 0x000000ff0500728c */ /* 0x000fd4000bf45320 */
[----:B------:R-:W-:Y:S01]  /*0490*/  VOTEU.ANY UP1, P0 ;  /* 0x0000000000ff7886 */ /* 0x000fe20000020100 */
[----:B------:R-:W-:-:S04]  /*04a0*/  @!UP2 USEL UR4, URZ, 0xffffffff, UP1 ;  /* 0xffffffffff04a887 */ /* 0x000fc80008800000 */
[----:B------:R-:W-:-:S04]  /*04b0*/  ULOP3.LUT UR4, UR4, 0x1, URZ, 0xc0, !UPT ;  /* 0x0000000104047892 */ /* 0x000fc8000f8ec0ff */
[----:B------:R-:W-:-:S11]  /*04c0*/  UISETP.NE.U32.AND UP2, UPT, UR4, 0x1, UPT ;  /* 0x000000010400788c */ /* 0x000fd6000bf45070 */
.L_x_8:
[----:B-12---:R-:W1:Y:S01]  /*04d0*/  SHFL.IDX PT, R2, R101, RZ, 0x1f ;  /* 0x00001fff65027589 */ /* 0x006e6200000e0000 */
[----:B------:R-:W-:-:S04]  /*04e0*/  UISETP.NE.AND UP1, UPT, UR8, 0x2, UPT ;  /* 0x000000020800788c */ /* 0x000fc8000bf25270 */
[----:B------:R-:W-:Y:S01]  /*04f0*/  USEL UR6, URZ, 0x1, UP1 ;  /* 0x00000001ff067887 */ /* 0x000fe20008800000 */
[----:B-1----:R-:W-:-:S13]  /*0500*/  ISETP.NE.AND P0, PT, R2, RZ, PT ;  /* 0x000000ff0200720c */ /* 0x002fda0003f05270 */
[----:B------:R-:W-:Y:S05]  /*0510*/  @P0 BRA `(.L_x_9) ;  /* 0x0000000000680947 */ /* 0x000fea0003800000 */
[----:B------:R-:W1:Y:S01]  /*0520*/  S2UR UR5, SR_CgaCtaId ;  /* 0x00000000000579c3 */ /* 0x000e620000008800 */
[----:B------:R-:W-:Y:S01]  /*0530*/  UMOV UR7, 0x400 ;  /* 0x0000040000077882 */ /* 0x000fe20000000000 */
[----:B------:R-:W-:Y:S01]  /*0540*/  UMOV UR4, 0x1 ;  /* 0x0000000100047882 */ /* 0x000fe20000000000 */
[----:B------:R-:W-:Y:S01]  /*0550*/  ELECT P0, URZ, PT ;  /* 0x0000000000ff782f */ /* 0x000fe20003800000 */
[----:B------:R-:W-:-:S04]  /*0560*/  UIADD3 UR10, UPT, UPT, -UR4, 0x100000, URZ ;  /* 0x00100000040a7890 */ /* 0x000fc8000fffe1ff */
[----:B------:R-:W-:Y:S02]  /*0570*/  USHF.L.U32 UR11, UR10, 0xb, URZ ;  /* 0x0000000b0a0b7899 */ /* 0x000fe400080006ff */
[----:B------:R-:W-:Y:S02]  /*0580*/  USHF.L.U32 UR10, UR10, 0x1, URZ ;  /* 0x000000010a0a7899 */ /* 0x000fe400080006ff */
[----:B-1----:R-:W-:Y:S01]  /*0590*/  ULEA UR5, UR5, UR7, 0x18 ;  /* 0x0000000705057291 */ /* 0x002fe2000f8ec0ff */
[----:B------:R-:W1:Y:S11]  /*05a0*/  FENCE.VIEW.ASYNC.S ;  /* 0x00000000000073c6 */ /* 0x000e760000000000 */
[----:B-1----:R1:W2:Y:S01]  /*05b0*/  SYNCS.EXCH.64 URZ, [UR5], UR10 ;  /* 0x0000000a05ff75b2 */ /* 0x0022a20008000100 */
[----:B------:R1:W3:Y:S01]  /*05c0*/  SYNCS.EXCH.64 URZ, [UR5+0x40], UR10 ;  /* 0x0000400a05ff75b2 */ /* 0x0002e20008000100 */
[----:B------:R1:W4:Y:S01]  /*05d0*/  SYNCS.EXCH.64 URZ, [UR5+0x8], UR10 ;  /* 0x0000080a05ff75b2 */ /* 0x0003220008000100 */
[----:B------:R1:W1:Y:S01]  /*05e0*/  SYNCS.EXCH.64 URZ, [UR5+0x48], UR10 ;  /* 0x0000480a05ff75b2 */ /* 0x0002620008000100 */
        /* <DEDUP_REMOVED lines=12> */
[----:B------:R-:W-:Y:S01]  /*06b0*/  NOP ;  /* 0x0000000000007918 */ /* 0x000fe20000000000 */
.L_x_9:
[----:B------:R-:W2:Y:S01]  /*06c0*/  SHFL.IDX PT, R2, R101, RZ, 0x1f ;  /* 0x00001fff65027589 */ /* 0x000ea200000e0000 */
[----:B------:R-:W-:Y:S01]  /*06d0*/  NOP ;  /* 0x0000000000007918 */ /* 0x000fe20000000000 */
[----:B--2---:R-:W-:-:S13]  /*06e0*/  ISETP.NE.AND P0, PT, R2, 0x1, PT ;  /* 0x000000010200780c */ /* 0x004fda0003f05270 */
[----:B------:R-:W-:Y:S05]  /*06f0*/  @P0 BRA `(.L_x_10) ;  /* 0x0000000000480947 */ /* 0x000fea0003800000 */
[----:B------:R-:W2:Y:S01]  /*0700*/  S2UR UR7, SR_CgaCtaId ;  /* 0x00000000000779c3 */ /* 0x000ea20000008800 */
[----:B------:R-:W-:Y:S01]  /*0710*/  UMOV UR9, 0x400 ;  /* 0x0000040000097882 */ /* 0x000fe20000000000 */
[----:B-1----:R-:W-:Y:S01]  /*0720*/  UMOV UR5, 0x20 ;  /* 0x0000002000057882 */ /* 0x002fe20000000000 */
[----:B------:R-:W-:Y:S01]  /*0730*/  UMOV UR4, 0x80 ;  /* 0x0000008000047882 */ /* 0x000fe20000000000 */
[----:B------:R-:W-:-:S04]  /*0740*/  UIADD3 UR10, UPT, UPT, -UR5, 0x100000, URZ ;  /* 0x00100000050a7890 */ /* 0x000fc8000fffe1ff */
[----:B------:R-:W-:Y:S02]  /*0750*/  USHF.L.U32 UR11, UR10, 0xb, URZ ;  /* 0x0000000b0a0b7899 */ /* 0x000fe400080006ff */
[----:B------:R-:W-:Y:S02]  /*0760*/  USHF.L.U32 UR10, UR10, 0x1, URZ ;  /* 0x000000010a0a7899 */ /* 0x000fe400080006ff */
[----:B------:R-:W-:-:S04]  /*0770*/  UIADD3 UR4, UPT, UPT, -UR4, 0x100000, URZ ;  /* 0x0010000004047890 */ /* 0x000fc8000fffe1ff */
[----:B------:R-:W-:Y:S02]  /*0780*/  USHF.L.U32 UR5, UR4, 0xb, URZ ;  /* 0x0000000b04057899 */ /* 0x000fe400080006ff */
[----:B------:R-:W-:Y:S01]  /*0790*/  USHF.L.U32 UR4, UR4, 0x1, URZ ;  /* 0x0000000104047899 */ /* 0x000fe200080006ff */
[----:B------:R-:W-:Y:S01]  /*07a0*/  ELECT P0, URZ, PT ;  /* 0x0000000000ff782f */ /* 0x000fe20003800000 */
[----:B--2---:R-:W-:Y:S01]  /*07b0*/  ULEA UR7, UR7, UR9, 0x18 ;  /* 0x0000000907077291 */ /* 0x004fe2000f8ec0ff */
[----:B------:R-:W1:Y:S11]  /*07c0*/  FENCE.VIEW.ASYNC.S ;  /* 0x00000000000073c6 */ /* 0x000e760000000000 */
[----:B-1----:R2:W1:Y:S01]  /*07d0*/  SYNCS.EXCH.64 URZ, [UR7+0x80], UR10 ;  /* 0x0000800a07ff75b2 */ /* 0x0024620008000100 */
[----:B------:R2:W1:Y:S01]  /*07e0*/  SYNCS.EXCH.64 URZ, [UR7+0x90], UR4 ;  /* 0x0000900407ff75b2 */ /* 0x0004620008000100 */
[----:B------:R2:W1:Y:S01]  /*07f0*/  SYNCS.EXCH.64 URZ, [UR7+0x88], UR10 ;  /* 0x0000880a07ff75b2 */ /* 0x0004620008000100 */
[----:B------:R2:W1:Y:S02]  /*0800*/  SYNCS.EXCH.64 URZ, [UR7+0x98], UR4 ;  /* 0x0000980407ff75b2 */ /* 0x0004640008000100 */
[----:B--2---:R-:W-:Y:S01]  /*0810*/  NOP ;  /* 0x0000000000007918 */ /* 0x004fe20000000000 */
.L_x_10:
[----:B------:R-:W2:Y:S01]  /*0820*/  SHFL.IDX PT, R2, R101, RZ, 0x1f ;  /* 0x00001fff65027589 */ /* 0x000ea200000e0000 */
[----:B------:R-:W-:Y:S01]  /*0830*/  NOP ;  /* 0x0000000000007918 */ /* 0x000fe20000000000 */
[----:B--2---:R-:W-:-:S13]  /*0840*/  ISETP.NE.AND P0, PT, R2, 0x3, PT ;  /* 0x000000030200780c */ /* 0x004fda0003f05270 */
[----:B------:R-:W-:Y:S05]  /*0850*/  @P0 BRA `(.L_x_11) ;  /* 0x0000000000300947 */ /* 0x000fea0003800000 */
[----:B-1----:R-:W1:Y:S01]  /*0860*/  S2UR UR5, SR_CgaCtaId ;  /* 0x00000000000579c3 */ /* 0x002e620000008800 */
        /* <DEDUP_REMOVED lines=8> */
[----:B-1----:R2:W1:Y:S01]  /*08f0*/  SYNCS.EXCH.64 URZ, [UR5+0xa0], UR10 ;  /* 0x0000a00a05ff75b2 */ /* 0x0024620008000100 */
[----:B------:R2:W1:Y:S02]  /*0900*/  SYNCS.EXCH.64 URZ, [UR5+0xa8], UR10 ;  /* 0x0000a80a05ff75b2 */ /* 0x0004640008000100 */
[----:B--2---:R-:W-:Y:S01]  /*0910*/  NOP ;  /* 0x0000000000007918 */ /* 0x004fe20000000000 */
.L_x_11:
[----:B------:R-:W2:Y:S01]  /*0920*/  SHFL.IDX PT, R2, R101, RZ, 0x1f ;  /* 0x00001fff65027589 */ /* 0x000ea200000e0000 */
[----:B------:R-:W-:Y:S01]  /*0930*/  NOP ;  /* 0x0000000000007918 */ /* 0x000fe20000000000 */
[----:B--2---:R-:W-:-:S13]  /*0940*/  ISETP.NE.AND P0, PT, R2, 0x4, PT ;  /* 0x000000040200780c */ /* 0x004fda0003f05270 */
[----:B------:R-:W-:Y:S05]  /*0950*/  @P0 BRA `(.L_x_12) ;  /* 0x00000000004c0947 */ /* 0x000fea0003800000 */
[----:B-1----:R-:W1:Y:S01]  /*0960*/  S2UR UR5, SR_CgaCtaId ;  /* 0x00000000000579c3 */ /* 0x002e620000008800 */
[----:B------:R-:W-:Y:S01]  /*0970*/  UMOV UR9, 0x100 ;  /* 0x0000010000097882 */ /* 0x000fe20000000000 */
[----:B------:R-:W-:Y:S01]  /*0980*/  UMOV UR7, 0x400 ;  /* 0x0000040000077882 */ /* 0x000fe20000000000 */
[----:B------:R-:W-:Y:S01]  /*0990*/  USEL UR9, UR9, 0xe0, UP2 ;  /* 0x000000e009097887 */ /* 0x000fe20009000000 */
[----:B------:R-:W-:Y:S01]  /*09a0*/  UMOV UR4, 0x1 ;  /* 0x0000000100047882 */ /* 0x000fe20000000000 */
[----:B------:R-:W-:Y:S01]  /*09b0*/  ELECT P0, URZ, PT ;  /* 0x0000000000ff782f */ /* 0x000fe20003800000 */
[----:B------:R-:W-:-:S04]  /*09c0*/  UIADD3 UR10, UPT, UPT, -UR4, 0x100000, URZ ;  /* 0x00100000040a7890 */ /* 0x000fc8000fffe1ff */
[----:B------:R-:W-:Y:S02]  /*09d0*/  USHF.L.U32 UR11, UR10, 0xb, URZ ;  /* 0x0000000b0a0b7899 */ /* 0x000fe400080006ff */
[----:B------:R-:W-:Y:S02]  /*09e0*/  USHF.L.U32 UR10, UR10, 0x1, URZ ;  /* 0x000000010a0a7899 */ /* 0x000fe400080006ff */
[----:B------:R-:W-:-:S04]  /*09f0*/  UIADD3 UR12, UPT, UPT, -UR9, 0x100000, URZ ;  /* 0x00100000090c7890 */ /* 0x000fc8000fffe1ff */
[----:B------:R-:W-:Y:S02]  /*0a00*/  USHF.L.U32 UR13, UR12, 0xb, URZ ;  /* 0x0000000b0c0d7899 */ /* 0x000fe400080006ff */
[----:B------:R-:W-:Y:S02]  /*0a10*/  USHF.L.U32 UR12, UR12, 0x1, URZ ;  /* 0x000000010c0c7899 */ /* 0x000fe400080006ff */
[----:B-1----:R-:W-:Y:S01]  /*0a20*/  ULEA UR5, UR5, UR7, 0x18 ;  /* 0x0000000705057291 */ /* 0x002fe2000f8ec0ff */
[----:B------:R-:W1:Y:S11]  /*0a30*/  FENCE.VIEW.ASYNC.S ;  /* 0x00000000000073c6 */ /* 0x000e760000000000 */
[----:B-1----:R2:W1:Y:S01]  /*0a40*/  SYNCS.EXCH.64 URZ, [UR5+0xb0], UR10 ;  /* 0x0000b00a05ff75b2 */ /* 0x0024620008000100 */
[----:B------:R2:W1:Y:S01]  /*0a50*/  SYNCS.EXCH.64 URZ, [UR5+0xc0], UR12 ;  /* 0x0000c00c05ff75b2 */ /* 0x0004620008000100 */
[----:B------:R2:W1:Y:S01]  /*0a60*/  SYNCS.EXCH.64 URZ, [UR5+0xb8], UR10 ;  /* 0x0000b80a05ff75b2 */ /* 0x0004620008000100 */
[----:B------:R2:W1:Y:S02]  /*0a70*/  SYNCS.EXCH.64 URZ, [UR5+0xc8], UR12 ;  /* 0x0000c80c05ff75b2 */ /* 0x0004640008000100 */
[----:B--2---:R-:W-:Y:S01]  /*0a80*/  NOP ;  /* 0x0000000000007918 */ /* 0x004fe20000000000 */
.L_x_12:
        /* <DEDUP_REMOVED lines=20> */
[----:B------:R2:W1:Y:S01]  /*0bd0*/  SYNCS.EXCH.64 URZ, [UR7+0xf8], UR4 ;  /* 0x0000f80407ff75b2 */ /* 0x0004620008000100 */
[----:B------:R2:W1:Y:S01]  /*0be0*/  SYNCS.EXCH.64 URZ, [UR7+0xe0], UR10 ;  /* 0x0000e00a07ff75b2 */ /* 0x0004620008000100 */
[----:B------:R2:W1:Y:S01]  /*0bf0*/  SYNCS.EXCH.64 URZ, [UR7+0x100], UR4 ;  /* 0x0001000407ff75b2 */ /* 0x0004620008000100 */
[----:B------:R2:W1:Y:S01]  /*0c00*/  SYNCS.EXCH.64 URZ, [UR7+0xe8], UR10 ;  /* 0x0000e80a07ff75b2 */ /* 0x0004620008000100 */
[----:B------:R2:W1:Y:S02]  /*0c10*/  SYNCS.EXCH.64 URZ, [UR7+0x108], UR4 ;  /* 0x0001080407ff75b2 */ /* 0x0004640008000100 */
[----:B--2---:R-:W-:Y:S01]  /*0c20*/  NOP ;  /* 0x0000000000007918 */ /* 0x004fe20000000000 */
.L_x_13:
        /* <DEDUP_REMOVED lines=18> */
.L_x_14:
[----:B-1----:R-:W1:Y:S01]  /*0d50*/  S2UR UR5, SR_CTAID.X ;  /* 0x00000000000579c3 */ /* 0x002e620000002500 */
[----:B------:R-:W-:-:S05]  /*0d60*/  CS2R.32 R96, SR_CgaSize ;  /* 0x0000000000607805 */ /* 0x000fca0000008a00 */
[----:B------:R-:W-:-:S05]  /*0d70*/  IMAD R96, R96, -0xa0, RZ ;  /* 0xffffff6060607824 */ /* 0x000fca00078e02ff */
[----:B------:R-:W-:-:S14]  /*0d80*/  R2UR UR9, R96 ;  /* 0x00000000600972ca */ /* 0x000fdc00000e0000 */
[----:B------:R-:W2:Y:S01]  /*0d90*/  LDCU UR9, c[0x0][UR9+0x2b0] ;  /* 0x00005600090977ac */ /* 0x000ea20008000800 */
[----:B------:R-:W-:Y:S01]  /*0da0*/  NOP ;  /* 0x0000000000007918 */ /* 0x000fe20000000000 */
[----:B------:R-:W-:-:S05]  /*0db0*/  CS2R.32 R96, SR_CgaSize ;  /* 0x0000000000607805 */ /* 0x000fca0000008a00 */
[----:B------:R-:W-:-:S05]  /*0dc0*/  IMAD R96, R96, -0xa0, RZ ;  /* 0xffffff6060607824 */ /* 0x000fca00078e02ff */
[----:B------:R-:W-:-:S14]  /*0dd0*/  R2UR UR7, R96 ;  /* 0x00000000600772ca */ /* 0x000fdc00000e0000 */
[----:B------:R-:W3:Y:S01]  /*0de0*/  LDCU UR7, c[0x0][UR7+0x2b4] ;  /* 0x00005680070777ac */ /* 0x000ee20008000800 */
[----:B------:R-:W4:Y:S08]  /*0df0*/  S2UR UR4, SR_CTAID.Y ;  /* 0x00000000000479c3 */ /* 0x000f300000002600 */
[----:B------:R-:W3:Y:S01]  /*0e00*/  LDC R9, c[0x0][0xb24] ;  /* 0x0002c900ff097b82 */ /* 0x000ee20000000800 */
[----:B-1----:R-:W-:-:S02]  /*0e10*/  I2FP.F32.U32 R4, UR5 ;  /* 0x0000000500047c45 */ /* 0x002fc40008201000 */
[----:B------:R-:W-:-:S05]  /*0e20*/  CS2R.32 R5, SR_CgaSize ;  /* 0x0000000000057805 */ /* 0x000fca0000008a00 */
[----:B------:R-:W-:-:S06]  /*0e30*/  IMAD R5, R5, -0xa0, RZ ;  /* 0xffffff6005057824 */ /* 0x000fcc00078e02ff */
[----:B------:R-:W1:Y:S01]  /*0e40*/  LDC R5, c[0x0][R5+0x2a0] ;  /* 0x0000a80005057b82 */ /* 0x000e620000000800 */
[----:B------:R-:W-:Y:S01]  /*0e50*/  MOV R21, UR5 ;  /* 0x0000000500157c02 */ /* 0x000fe20008000f00 */
[----:B--2---:R-:W-:Y:S01]  /*0e60*/  FMUL R4, R4, UR9 ;  /* 0x0000000904047c20 */ /* 0x004fe20008400000 */
[----:B----4-:R-:W-:Y:S02]  /*0e70*/  I2FP.F32.U32 R2, UR4 ;  /* 0x0000000400027c45 */ /* 0x010fe40008201000 */
[----:B------:R-:W-:-:S05]  /*0e80*/  CS2R.32 R3, SR_CgaSize ;  /* 0x0000000000037805 */ /* 0x000fca0000008a00 */
[----:B------:R-:W-:-:S06]  /*0e90*/  IMAD R3, R3, -0xa0, RZ ;  /* 0xffffff6003037824 */ /* 0x000fcc00078e02ff */
[----:B------:R-:W2:Y:S01]  /*0ea0*/  LDC R3, c[0x0][R3+0x2a4] ;  /* 0x0000a90003037b82 */ /* 0x000ea20000000800 */
[----:B------:R-:W4:Y:S01]  /*0eb0*/  F2I.U32.TRUNC.NTZ R96, R4 ;  /* 0x0000000400607305 */ /* 0x000f22000020f000 */
[----:B------:R-:W-:Y:S01]  /*0ec0*/  MOV R20, UR4 ;  /* 0x0000000400147c02 */ /* 0x000fe20008000f00 */
[----:B---3--:R-:W-:-:S05]  /*0ed0*/  FMUL R2, R2, UR7 ;  /* 0x0000000702027c20 */ /* 0x008fca0008400000 */
[----:B------:R-:W-:Y:S01]  /*0ee0*/  BAR.SYNC.DEFER_BLOCKING 0x0 ;  /* 0x0000000000007b1d */ /* 0x000fe20000010000 */
[----:B------:R-:W-:-:S05]  /*0ef0*/  ISETP.GE.AND P0, PT, R9, 0x1, PT ;  /* 0x000000010900780c */ /* 0x000fca0003f06270 */
[----:B------:R-:W3:Y:S02]  /*0f00*/  F2I.U32.TRUNC.NTZ R94, R2 ;  /* 0x00000002005e7305 */ /* 0x000ee4000020f000 */
[----:B------:R-:W2:Y:S01]  /*0f10*/  S2UR UR36, SR_CTAID.Z ;  /* 0x00000000002479c3 */ /* 0x000ea20000002700 */
[----:B----4-:R-:W-:-:S05]  /*0f20*/  IADD3 R96, PT, PT, -R96, RZ, RZ ;  /* 0x000000ff60607210 */ /* 0x010fca0007ffe1ff */
[----:B-1----:R-:W-:Y:S01]  /*0f30*/  IMAD R96, R5, R96, UR5 ;  /* 0x0000000505607e24 */ /* 0x002fe2000f8e0260 */
[----:B---3--:R-:W-:-:S05]  /*0f40*/  IADD3 R94, PT, PT, -R94, RZ, RZ ;  /* 0x000000ff5e5e7210 */ /* 0x008fca0007ffe1ff */
[----:B--2---:R-:W-:Y:S01]  /*0f50*/  IMAD R94, R3, R94, UR4 ;  /* 0x00000004035e7e24 */ /* 0x004fe2000f8e025e */
[----:B------:R-:W-:Y:S06]  /*0f60*/  @!P0 BRA `(.L_x_15) ;  /* 0x0000000000b88947 */ /* 0x000fec0003800000 */
[----:B------:R-:W1:Y:S01]  /*0f70*/  LDC.64 R4, c[0x0][0xb18] ;  /* 0x0002c600ff047b82 */ /* 0x000e620000000a00 */
[----:B------:R-:W-:-:S07]  /*0f80*/  ISETP.NE.AND P0, PT, R9, 0x1, PT ;  /* 0x000000010900780c */ /* 0x000fce0003f05270 */
[----:B------:R-:W2:Y:S08]  /*0f90*/  LDC R10, c[0x0][0xb0c] ;  /* 0x0002c300ff0a7b82 */ /* 0x000eb00000000800 */
[----:B------:R-:W3:Y:S08]  /*0fa0*/  LDC R11, c[0x0][0x370] ;  /* 0x0000dc00ff0b7b82 */ /* 0x000ef00000000800 */
[----:B------:R-:W4:Y:S01]  /*0fb0*/  LDC R12, c[0x0][0x374] ;  /* 0x0000dd00ff0c7b82 */ /* 0x000f220000000800 */
[----:B-1----:R-:W-:-:S07]  /*0fc0*/  ISETP.NE.AND P1, PT, R4, 0x1, PT ;  /* 0x000000010400780c */ /* 0x002fce0003f25270 */
[----:B------:R-:W3:Y:S01]  /*0fd0*/  LDC.64 R6, c[0x0][0xb10] ;  /* 0x0002c400ff067b82 */ /* 0x000ee20000000a00 */
[----:B--2---:R-:W-:-:S07]  /*0fe0*/  ISETP.NE.AND P2, PT, R10, 0x1, PT ;  /* 0x000000010a00780c */ /* 0x004fce0003f45270 */
[----:B------:R-:W1:Y:S08]  /*0ff0*/  LDC R8, c[0x0][0xb20] ;  /* 0x0002c800ff087b82 */ /* 0x000e700000000800 */
[----:B------:R-:W2:Y:S01]  /*1000*/  LDC.64 R2, c[0x0][0xb28] ;  /* 0x0002ca00ff027b82 */ /* 0x000ea20000000a00 */
[----:B----4-:R-:W-:-:S04]  /*1010*/  IMAD.HI.U32 R13, R12, R5, RZ ;  /* 0x000000050c0d7227 */ /* 0x010fc800078e00ff */
[----:B------:R-:W-:-:S04]  /*1020*/  IMAD.HI.U32 R5, R20, R5, RZ ;  /* 0x0000000514057227 */ /* 0x000fc800078e00ff */
[----:B---3--:R-:W-:-:S04]  /*1030*/  IMAD.HI.U32 R14, R11, R6, RZ ;  /* 0x000000060b0e7227 */ /* 0x008fc800078e00ff */
[C---:B------:R-:W-:Y:S01]  /*1040*/  IMAD.HI.U32 R16, R21.reuse, R6, RZ ;  /* 0x0000000615107227 */ /* 0x040fe200078e00ff */
[-C--:B------:R-:W-:Y:S02]  /*1050*/  @P2 SHF.R.U32.HI R11, RZ, R7.reuse, R14 ;  /* 0x00000007ff0b2219 */ /* 0x080fe4000001160e */
[-C--:B-1----:R-:W-:Y:S02]  /*1060*/  @P1 SHF.R.U32.HI R12, RZ, R8.reuse, R13 ;  /* 0x00000008ff0c1219 */ /* 0x082fe4000001160d */
[----:B------:R-:W-:Y:S02]  /*1070*/  SHF.R.U32.HI R5, RZ, R8, R5 ;  /* 0x00000008ff057219 */ /* 0x000fe40000011605 */
[----:B------:R-:W-:Y:S02]  /*1080*/  SHF.R.U32.HI R16, RZ, R7, R16 ;  /* 0x00000007ff107219 */ /* 0x000fe40000011610 */
[----:B------:R-:W-:Y:S01]  /*1090*/  SEL R5, R20, R5, !P1 ;  /* 0x0000000514057207 */ /* 0x000fe20004800000 */
[----:B--2---:R-:W-:Y:S01]  /*10a0*/  IMAD.HI.U32 R14, R12, R2, RZ ;  /* 0x000000020c0e7227 */ /* 0x004fe200078e00ff */
[----:B------:R-:W-:-:S02]  /*10b0*/  SEL R7, R21, R16, !P2 ;  /* 0x0000001015077207 */ /* 0x000fc40005000000 */
[----:B------:R-:W-:Y:S01]  /*10c0*/  IADD3 R13, PT, PT, -R5, RZ, RZ ;  /* 0x000000ff050d7210 */ /* 0x000fe20007ffe1ff */
[----:B------:R-:W-:Y:S01]  /*10d0*/  IMAD.HI.U32 R6, R11, R2, RZ ;  /* 0x000000020b067227 */ /* 0x000fe200078e00ff */
[----:B------:R-:W-:-:S03]  /*10e0*/  @P0 SHF.R.U32.HI R12, RZ, R3, R14 ;  /* 0x00000003ff0c0219 */ /* 0x000fc6000001160e */
[----:B------:R-:W-:Y:S01]  /*10f0*/  IMAD R13, R4, R13, R20 ;  /* 0x0000000d040d7224 */ /* 0x000fe200078e0214 */
[----:B------:R-:W-:Y:S01]  /*1100*/  @P0 SHF.R.U32.HI R11, RZ, R3, R6 ;  /* 0x00000003ff0b0219 */ /* 0x000fe20000011606 */
[----:B------:R-:W-:-:S04]  /*1110*/  IMAD R12, R12, R9, RZ ;  /* 0x000000090c0c7224 */ /* 0x000fc800078e02ff */
[----:B------:R-:W-:Y:S01]  /*1120*/  IMAD R6, R11, R9, RZ ;  /* 0x000000090b067224 */ /* 0x000fe200078e02ff */
[----:B------:R-:W-:-:S04]  /*1130*/  ISETP.GE.AND P1, PT, R5, R12, PT ;  /* 0x0000000c0500720c */ /* 0x000fc80003f26270 */
[----:B------:R-:W-:Y:S01]  /*1140*/  ISETP.GE.OR P1, PT, R7, R6, P1 ;  /* 0x000000060700720c */ /* 0x000fe20000f26670 */
[----:B------:R-:W-:-:S05]  /*1150*/  IMAD.HI.U32 R6, R5, R2, RZ ;  /* 0x0000000205067227 */ /* 0x000fca00078e00ff */
[----:B------:R-:W-:-:S04]  /*1160*/  SHF.R.U32.HI R6, RZ, R3, R6 ;  /* 0x00000003ff067219 */ /* 0x000fc80000011606 */
[----:B------:R-:W-:-:S03]  /*1170*/  SEL R6, R5, R6, !P0 ;  /* 0x0000000605067207 */ /* 0x000fc60004000000 */
[----:B------:R-:W-:Y:S01]  /*1180*/  @!P1 IMAD.HI.U32 R8, R7, R2, RZ ;  /* 0x0000000207089227 */ /* 0x000fe200078e00ff */
[----:B------:R-:W-:-:S04]  /*1190*/  IADD3 R2, PT, PT, -R6, RZ, RZ ;  /* 0x000000ff06027210 */ /* 0x000fc80007ffe1ff */
[----:B------:R-:W-:Y:S01]  /*11a0*/  @!P1 SHF.R.U32.HI R8, RZ, R3, R8 ;  /* 0x00000003ff089219 */ /* 0x000fe20000011608 */
[----:B------:R-:W-:-:S03]  /*11b0*/  IMAD R2, R9, R2, R5 ;  /* 0x0000000209027224 */ /* 0x000fc600078e0205 */
[----:B------:R-:W-:-:S05]  /*11c0*/  @!P1 SEL R3, R7, R8, !P0 ;  /* 0x0000000807039207 */ /* 0x000fca0004000000 */
[--C-:B------:R-:W-:Y:S02]  /*11d0*/  @!P1 IMAD.IADD R6, R6, 0x1, -R3.reuse ;  /* 0x0000000106069824 */ /* 0x100fe400078e0a03 */
[----:B------:R-:W-:Y:S01]  /*11e0*/  @!P1 IMAD R3, R2, R11, R3 ;  /* 0x0000000b02039224 */ /* 0x000fe200078e0203 */
[----:B------:R-:W-:Y:S01]  /*11f0*/  IADD3 R2, PT, PT, -R7, RZ, RZ ;  /* 0x000000ff07027210 */ /* 0x000fe20007ffe1ff */
[----:B------:R-:W-:Y:S02]  /*1200*/  @!P1 IMAD R5, R6, R9, R7 ;  /* 0x0000000906059224 */ /* 0x000fe400078e0207 */
[----:B------:R-:W-:Y:S02]  /*1210*/  @!P1 IMAD.MOV.U32 R7, RZ, RZ, R3 ;  /* 0x000000ffff079224 */ /* 0x000fe400078e0003 */
[----:B------:R-:W-:Y:S02]  /*1220*/  IMAD R2, R10, R2, R21 ;  /* 0x000000020a027224 */ /* 0x000fe400078e0215 */
[----:B------:R-:W-:-:S02]  /*1230*/  IMAD R20, R5, R4, R13 ;  /* 0x0000000405147224 */ /* 0x000fc400078e020d */
[----:B------:R-:W-:Y:S02]  /*1240*/  IMAD R21, R7, R10, R2 ;  /* 0x0000000a07157224 */ /* 0x000fe400078e0202 */
.L_x_15:
[----:B------:R-:W1:Y:S01]  /*1250*/  LDCU UR4, c[0x0][0xb30] ;  /* 0x00016600ff0477ac */ /* 0x000e620008000800 */
[----:B------:R-:W2:Y:S08]  /*1260*/  S2UR UR37, SR_CgaCtaId ;  /* 0x00000000002579c3 */ /* 0x000eb00000008800 */
[----:B------:R-:W3:Y:S01]  /*1270*/  LDC R40, c[0x0][0xb24] ;  /* 0x0002c900ff287b82 */ /* 0x000ee20000000800 */
[----:B-1----:R-:W-:-:S09]  /*1280*/  UISETP.NE.AND UP1, UPT, UR4, 0x1, UPT ;  /* 0x000000010400788c */ /* 0x002fd2000bf25270 */
[----:B--2---:R-:W-:Y:S05]  /*1290*/  BRA.U UP1, `(.L_x_16) ;  /* 0x0000000101407547 */ /* 0x004fea000b800000 */
[----:B------:R-:W1:Y:S08]  /*12a0*/  LDC.64 R4, c[0x0][0xb10] ;  /* 0x0002c400ff047b82 */ /* 0x000e700000000a00 */
[----:B------:R-:W2:Y:S08]  /*12b0*/  LDC.64 R2, c[0x0][0xb18] ;  /* 0x0002c600ff027b82 */ /* 0x000eb00000000a00 */
[----:B------:R-:W4:Y:S08]  /*12c0*/  LDC R6, c[0x0][0xb20] ;  /* 0x0002c800ff067b82 */ /* 0x000f300000000800 */
[----:B------:R-:W3:Y:S01]  /*12d0*/  LDC R8, c[0x0][0xb0c] ;  /* 0x0002c300ff087b82 */ /* 0x000ee20000000800 */
[----:B-1----:R-:W-:-:S05]  /*12e0*/  IMAD.HI.U32 R4, R21, R4, RZ ;  /* 0x0000000415047227 */ /* 0x002fca00078e00ff */
[----:B------:R-:W-:Y:S01]  /*12f0*/  SHF.R.U32.HI R4, RZ, R5, R4 ;  /* 0x00000005ff047219 */ /* 0x000fe20000011604 */
[----:B--2---:R-:W-:Y:S01]  /*1300*/  IMAD.HI.U32 R3, R20, R3, RZ ;  /* 0x0000000314037227 */ /* 0x004fe200078e00ff */
[----:B------:R-:W-:-:S04]  /*1310*/  ISETP.NE.AND P0, PT, R2, 0x1, PT ;  /* 0x000000010200780c */ /* 0x000fc80003f05270 */
[----:B----4-:R-:W-:-:S04]  /*1320*/  SHF.R.U32.HI R3, RZ, R6, R3 ;  /* 0x00000006ff037219 */ /* 0x010fc80000011603 */
[----:B------:R-:W-:Y:S02]  /*1330*/  SEL R3, R20, R3, !P0 ;  /* 0x0000000314037207 */ /* 0x000fe40004000000 */
[----:B---3--:R-:W-:-:S04]  /*1340*/  ISETP.NE.AND P1, PT, R8, 0x1, PT ;  /* 0x000000010800780c */ /* 0x008fc80003f25270 */
[----:B------:R-:W-:-:S05]  /*1350*/  SEL R4, R21, R4, !P1 ;  /* 0x0000000415047207 */ /* 0x000fca0004800000 */
[----:B------:R-:W-:Y:S02]  /*1360*/  IMAD.IADD R5, R3, 0x1, -R4 ;  /* 0x0000000103057824 */ /* 0x000fe400078e0a04 */
[----:B------:R-:W-:Y:S02]  /*1370*/  IMAD.IADD R3, R4, 0x1, -R3 ;  /* 0x0000000104037824 */ /* 0x000fe400078e0a03 */
[----:B------:R-:W-:Y:S02]  /*1380*/  IMAD R21, R5, R8, R21 ;  /* 0x0000000805157224 */ /* 0x000fe400078e0215 */
[----:B------:R-:W-:-:S07]  /*1390*/  IMAD R20, R3, R2, R20 ;  /* 0x0000000203147224 */ /* 0x000fce00078e0214 */
.L_x_16:
[----:B------:R-:W-:Y:S01]  /*13a0*/  BAR.SYNC.DEFER_BLOCKING 0x0 ;  /* 0x0000000000007b1d */ /* 0x000fe20000010000 */
[----:B------:R-:W-:Y:S01]  /*13b0*/  UISETP.NE.AND UP1, UPT, UR8, 0x2, UPT ;  /* 0x000000020800788c */ /* 0x000fe2000bf25270 */
[----:B------:R-:W-:Y:S02]  /*13c0*/  ISETP.NE.OR P5, PT, R0, 0x2, !P5 ;  /* 0x000000020000780c */ /* 0x000fe40006fa5670 */
[----:B------:R-:W-:-:S06]  /*13d0*/  LOP3.LUT R2, R108, 0x1f, RZ, 0xc0, !PT ;  /* 0x0000001f6c027812 */ /* 0x000fcc00078ec0ff */
[----:B------:R-:W-:Y:S05]  /*13e0*/  BRA.U UP1, `(.L_x_17) ;  /* 0x0000001101f07547 */ /* 0x000fea000b800000 */
[----:B------:R-:W1:Y:S01]  /*13f0*/  LDCU UR13, c[0x0][0x38c] ;  /* 0x00007180ff0d77ac */ /* 0x000e620008000800 */
[----:B------:R-:W2:Y:S01]  /*1400*/  LDC R9, c[0x0][0x370] ;  /* 0x0000dc00ff097b82 */ /* 0x000ea20000000800 */
[----:B------:R-:W-:Y:S01]  /*1410*/  PLOP3.LUT P1, PT, PT, PT, UP2, 0x80, 0x8 ;  /* 0x000000000008781c */ /* 0x000fe20003f2f028 */
[----:B------:R-:W-:Y:S01]  /*1420*/  HFMA2 R12, -RZ, RZ, 0, 0 ;  /* 0x00000000ff0c7431 */ /* 0x000fe200000001ff */
[----:B------:R-:W-:Y:S01]  /*1430*/  ISETP.EQ.OR P4, PT, R2, RZ, P5 ;  /* 0x000000ff0200720c */ /* 0x000fe20002f82670 */
[----:B------:R-:W-:Y:S01]  /*1440*/  IMAD.MOV.U32 R15, RZ, RZ, 0x1 ;  /* 0x00000001ff0f7424 */ /* 0x000fe200078e00ff */
[----:B------:R-:W-:Y:S01]  /*1450*/  PLOP3.LUT P1, PT, P1, PT, PT, 0x8, 0x80 ;  /* 0x000000000080781c */ /* 0x000fe20000f2e170 */
[----:B------:R-:W-:Y:S01]  /*1460*/  IMAD.MOV.U32 R14, RZ, RZ, RZ ;  /* 0x000000ffff0e7224 */ /* 0x000fe200078e00ff */
[----:B------:R-:W-:Y:S01]  /*1470*/  MOV R8, 0x1 ;  /* 0x0000000100087802 */ /* 0x000fe20000000f00 */
[----:B------:R-:W4:Y:S01]  /*1480*/  LDC R0, c[0x0][0x374] ;  /* 0x0000dd00ff007b82 */ /* 0x000f220000000800 */
[----:B------:R-:W-:Y:S01]  /*1490*/  IMAD.MOV.U32 R10, RZ, RZ, RZ ;  /* 0x000000ffff0a7224 */ /* 0x000fe200078e00ff */
[----:B------:R-:W2:Y:S01]  /*14a0*/  LDCU.64 UR22, c[0x0][0x348] ;  /* 0x00006900ff1677ac */ /* 0x000ea20008000a00 */
[----:B------:R-:W-:Y:S01]  /*14b0*/  UMOV UR6, URZ ;  /* 0x000000ff00067c82 */ /* 0x000fe20008000000 */
[----:B-1----:R-:W-:-:S04]  /*14c0*/  UIADD3 UR5, UPT, UPT, UR13, 0x7f, URZ ;  /* 0x0000007f0d057890 */ /* 0x002fc8000fffe0ff */
[----:B------:R-:W-:-:S04]  /*14d0*/  USHF.R.S32.HI UR4, URZ, 0x1f, UR5 ;  /* 0x0000001fff047899 */ /* 0x000fc80008011405 */
[----:B------:R-:W-:-:S04]  /*14e0*/  ULEA.HI UR4, UR4, UR5, URZ, 0x7 ;  /* 0x0000000504047291 */ /* 0x000fc8000f8f38ff */
[----:B------:R-:W-:Y:S02]  /*14f0*/  USHF.R.S32.HI UR15, URZ, 0x7, UR4 ;  /* 0x00000007ff0f7899 */ /* 0x000fe40008011404 */
[----:B------:R-:W-:Y:S02]  /*1500*/  UIADD3 UR4, UPT, UPT, UR13, -0x1, URZ ;  /* 0xffffffff0d047890 */ /* 0x000fe4000fffe0ff */
[----:B------:R-:W-:Y:S02]  /*1510*/  UISETP.LT.U32.AND UP0, UPT, UR15, 0x8, UPT ;  /* 0x000000080f00788c */ /* 0x000fe4000bf01070 */
[----:B------:R-:W-:Y:S02]  /*1520*/  UISETP.GE.U32.AND UP1, UPT, UR4, -0xff, UPT ;  /* 0xffffff010400788c */ /* 0x000fe4000bf26070 */
[----:B------:R-:W-:Y:S02]  /*1530*/  USEL UR14, UR15, 0x8, UP0 ;  /* 0x000000080f0e7887 */ /* 0x000fe40008000000 */
[----:B------:R-:W-:-:S02]  /*1540*/  UIADD3 UR13, UPT, UPT, UR13, 0xfe, URZ ;  /* 0x000000fe0d0d7890 */ /* 0x000fc4000fffe0ff */
[----:B------:R-:W-:Y:S02]  /*1550*/  UIADD3 UR5, UPT, UPT, UR14, -0x1, URZ ;  /* 0xffffffff0e057890 */ /* 0x000fe4000fffe0ff */
[----:B------:R-:W-:-:S03]  /*1560*/  UIADD3 UR7, UPT, UPT, UR15, -UR14, URZ ;  /* 0x8000000e0f077290 */ /* 0x000fc6000fffe0ff */
[----:B------:R-:W-:-:S04]  /*1570*/  @UP1 UIADD3 UR5, UPT, UPT, UR14, URZ, URZ ;  /* 0x000000ff0e051290 */ /* 0x000fc8000fffe0ff */
[----:B--2---:R-:W-:-:S12]  /*1580*/  UIADD3 UR5, UPT, UPT, UR5, 0x1, URZ ;  /* 0x0000000105057890 */ /* 0x004fd8000fffe0ff */
.L_x_35:
[----:B------:R-:W-:Y:S01]  /*1590*/  UISETP.NE.AND UP0, UPT, UR37, URZ, UPT ;  /* 0x000000ff2500728c */ /* 0x000fe2000bf05270 */
[----:B------:R-:W1:Y:S08]  /*15a0*/  S2UR UR37, SR_CgaCtaId ;  /* 0x00000000002579c3 */ /* 0x000e700000008800 */
[----:B------:R-:W-:Y:S05]  /*15b0*/  BRA.U UP0, `(.L_x_18) ;  /* 0x0000000100347547 */ /* 0x000fea000b800000 */
[----:B------:R-:W2:Y:S01]  /*15c0*/  S2R R2, SR_CgaCtaId ;  /* 0x0000000000027919 */ /* 0x000ea20000008800 */
[----:B------:R-:W-:-:S04]  /*15d0*/  MOV R3, 0x400 ;  /* 0x0000040000037802 */ /* 0x000fc80000000f00 */
[----:B--2---:R-:W-:Y:S02]  /*15e0*/  LEA R3, R2, R3, 0x18 ;  /* 0x0000000302037211 */ /* 0x004fe400078ec0ff */
[----:B------:R-:W-:-:S03]  /*15f0*/  SHF.L.U32 R2, R8, 0x1f, RZ ;  /* 0x0000001f08027819 */ /* 0x000fc600000006ff */
[----:B------:R-:W-:-:S04]  /*1600*/  IMAD R3, R10, 0x8, R3 ;  /* 0x000000080a037824 */ /* 0x000fc800078e0203 */
[----:B------:R-:W2:Y:S02]  /*1610*/  SYNCS.PHASECHK.TRANS64.TRYWAIT P0, [R3+URZ+0x120], R2 ;  /* 0x00012002030075a7 */ /* 0x000ea400080011ff */
[----:B--2---:R-:W-:Y:S05]  /*1620*/  @!P0 BRA `(.L_x_19) ;  /* 0x0000005c00888947 */ /* 0x004fea0003800000 */
.L_x_109:
[----:B------:R-:W-:Y:S01]  /*1630*/  VIADD R10, R10, 0x1 ;  /* 0x000000010a0a7836 */ /* 0x000fe20000000000 */
[----:B------:R2:W-:Y:S04]  /*1640*/  SYNCS.ARRIVE.TRANS64.A1T0 RZ, [R3+URZ+0x110], RZ ;  /* 0x000110ff03ff79a7 */ /* 0x0005e800081000ff */
[----:B------:R-:W-:-:S04]  /*1650*/  ISETP.NE.AND P0, PT, R10, 0x2, PT ;  /* 0x000000020a00780c */ /* 0x000fc80003f05270 */
[----:B------:R-:W-:Y:S02]  /*1660*/  SEL R10, R10, RZ, P0 ;  /* 0x000000ff0a0a7207 */ /* 0x000fe40000000000 */
[----:B--2---:R-:W-:-:S04]  /*1670*/  SEL R3, RZ, 0x1, P0 ;  /* 0x00000001ff037807 */ /* 0x004fc80000000000 */
[----:B------:R-:W-:-:S07]  /*1680*/  LOP3.LUT R8, R8, R3, RZ, 0x3c, !PT ;  /* 0x0000000308087212 */ /* 0x000fce00078e3cff */
.L_x_18:
[----:B------:R-:W-:Y:S01]  /*1690*/  UMOV UR4, 0x400 ;  /* 0x0000040000047882 */ /* 0x000fe20000000000 */
[----:B------:R-:W-:Y:S01]  /*16a0*/  SHF.L.U32 R2, R15, 0x1f, RZ ;  /* 0x0000001f0f027819 */ /* 0x000fe200000006ff */
[----:B-1----:R-:W-:Y:S01]  /*16b0*/  ULEA UR4, UR37, UR4, 0x18 ;  /* 0x0000000425047291 */ /* 0x002fe2000f8ec0ff */
[----:B------:R-:W-:Y:S01]  /*16c0*/  R2UR UR35, R21 ;  /* 0x00000000152372ca */ /* 0x000fe200000e0000 */
[----:B------:R-:W-:Y:S01]  /*16d0*/  UISETP.GE.U32.AND UP0, UPT, UR13, 0xff, UPT ;  /* 0x000000ff0d00788c */ /* 0x000fe2000bf06070 */
[----:B------:R-:W-:Y:S01]  /*16e0*/  R2UR UR10, R20 ;  /* 0x00000000140a72ca */ /* 0x000fe200000e0000 */
[----:B------:R-:W-:Y:S01]  /*16f0*/  ULEA UR8, UR6, UR4, 0x3 ;  /* 0x0000000406087291 */ /* 0x000fe2000f8e18ff */
[----:B------:R-:W-:-:S08]  /*1700*/  UMOV UR24, URZ ;  /* 0x000000ff00187c82 */ /* 0x000fd00008000000 */
[----:B------:R1:W2:Y:S01]  /*1710*/  SYNCS.PHASECHK.TRANS64.TRYWAIT P0, [UR8+0x40], R2 ;  /* 0x00004002ff0075a7 */ /* 0x0002a20008001108 */
[----:B------:R-:W-:Y:S02]  /*1720*/  USHF.L.U32 UR35, UR35, 0x6, URZ ;  /* 0x0000000623237899 */ /* 0x000fe400080006ff */
[----:B------:R-:W-:Y:S01]  /*1730*/  USHF.L.U32 UR10, UR10, 0x7, URZ ;  /* 0x000000070a0a7899 */ /* 0x000fe200080006ff */
[----:B------:R-:W-:Y:S11]  /*1740*/  BRA.U !UP0, `(.L_x_20) ;  /* 0x0000000108a87547 */ /* 0x000ff6000b800000 */
[----:B------:R-:W-:Y:S01]  /*1750*/  UMOV UR16, URZ ;  /* 0x000000ff00107c82 */ /* 0x000fe20008000000 */
[----:B------:R-:W-:-:S05]  /*1760*/  UMOV UR17, UR6 ;  /* 0x0000000600117c82 */ /* 0x000fca0008000000 */
.L_x_25:
[----:B-1----:R-:W-:Y:S01]  /*1770*/  ULEA UR33, UR17, UR4, 0x3 ;  /* 0x0000000411217291 */ /* 0x002fe2000f8e18ff */
[----:B--2---:R-:W-:Y:S01]  /*1780*/  @!P5 MOV R3, 0x6000 ;  /* 0x000060000003d802 */ /* 0x004fe20000000f00 */
[----:B--2---:R-:W-:Y:S10]  /*1790*/  @P0 BRA `(.L_x_21) ;  /* 0x00000000000c0947 */ /* 0x004ff40003800000 */
[----:B------:R-:W-:-:S04]  /*17a0*/  SHF.L.U32 R5, R15, 0x1f, RZ ;  /* 0x0000001f0f057819 */ /* 0x000fc800000006ff */
[----:B------:R-:W2:Y:S02]  /*17b0*/  SYNCS.PHASECHK.TRANS64.TRYWAIT P0, [UR33+0x40], R5 ;  /* 0x00004005ff0075a7 */ /* 0x000ea40008001121 */
[----:B--2---:R-:W-:Y:S05]  /*17c0*/  @!P0 BRA `(.L_x_22) ;  /* 0x0000005c00348947 */ /* 0x004fea0003800000 */
.L_x_21:
[----:B------:R2:W-:Y:S01]  /*17d0*/  @!P5 SYNCS.ARRIVE.TRANS64 RZ, [UR33], R3 ;  /* 0x00000003ffffd9a7 */ /* 0x0005e20008000021 */
[----:B------:R-:W-:Y:S04]  /*17e0*/  BSSY.RECONVERGENT B0, `(.L_x_23) ;  /* 0x0000003000007945 */ /* 0x000fe80003800200 */
[----:B------:R-:W-:Y:S05]  /*17f0*/  @P4 BRA `(.L_x_24) ;  /* 0x0000000000044947 */ /* 0x000fea0003800000 */
[----:B------:R-:W-:Y:S05]  /*1800*/  BPT.TRAP 0x1 ;  /* 0x000000040000795c */ /* 0x000fea0000300000 */
.L_x_24:
[----:B------:R-:W-:Y:S05]  /*1810*/  BSYNC.RECONVERGENT B0 ;  /* 0x0000000000007941 */ /* 0x000fea0003800200 */
.L_x_23:
[----:B------:R-:W-:Y:S02]  /*1820*/  UIADD3 UR6, UPT, UPT, UR17, 0x1, URZ ;  /* 0x0000000111067890 */ /* 0x000fe4000fffe0ff */
[----:B------:R-:W-:Y:S02]  /*1830*/  ULEA UR32, UR17, UR4, 0xd ;  /* 0x0000000411207291 */ /* 0x000fe4000f8e68ff */
[----:B------:R-:W-:Y:S02]  /*1840*/  UISETP.NE.AND UP0, UPT, UR6, 0x8, UPT ;  /* 0x000000080600788c */ /* 0x000fe4000bf05270 */
[----:B------:R-:W-:Y:S02]  /*1850*/  UIADD3 UR26, UP1, UPT, UR22, 0x80, URZ ;  /* 0x00000080161a7890 */ /* 0x000fe4000ff3e0ff */
[----:B------:R-:W-:Y:S02]  /*1860*/  USEL UR9, URZ, 0x1, UP0 ;  /* 0x00000001ff097887 */ /* 0x000fe40008000000 */
[----:B------:R-:W-:-:S02]  /*1870*/  USEL UR6, UR6, URZ, UP0 ;  /* 0x000000ff06067287 */ /* 0x000fc40008000000 */
[----:B------:R-:W-:Y:S02]  /*1880*/  UIADD3 UR20, UP0, UPT, UR22, 0x180, URZ ;  /* 0x0000018016147890 */ /* 0x000fe4000ff1e0ff */
[----:B------:R-:W-:Y:S01]  /*1890*/  ULEA UR8, UR6, UR4, 0x3 ;  /* 0x0000000406087291 */ /* 0x000fe2000f8e18ff */
[----:B------:R-:W-:Y:S01]  /*18a0*/  LOP3.LUT R15, R15, UR9, RZ, 0x3c, !PT ;  /* 0x000000090f0f7c12 */ /* 0x000fe2000f8e3cff */
[----:B------:R-:W-:Y:S02]  /*18b0*/  USHF.L.U32 UR34, UR16, 0x7, URZ ;  /* 0x0000000710227899 */ /* 0x000fe400080006ff */
[----:B------:R-:W-:Y:S01]  /*18c0*/  UIADD3.X UR27, UPT, UPT, URZ, UR23, URZ, UP1, !UPT ;  /* 0x00000017ff1b7290 */ /* 0x000fe20008ffe4ff */
[----:B-1----:R-:W-:Y:S01]  /*18d0*/  SHF.L.U32 R2, R15, 0x1f, RZ ;  /* 0x0000001f0f027819 */ /* 0x002fe200000006ff */
[----:B------:R-:W-:Y:S02]  /*18e0*/  UIADD3 UR32, UPT, UPT, UR32, 0x4400, URZ ;  /* 0x0000440020207890 */ /* 0x000fe4000fffe0ff */
[----:B------:R-:W-:Y:S01]  /*18f0*/  UIADD3.X UR21, UPT, UPT, URZ, UR23, URZ, UP0, !UPT ;  /* 0x00000017ff157290 */ /* 0x000fe200087fe4ff */
[----:B------:R1:W1:Y:S01]  /*1900*/  SYNCS.PHASECHK.TRANS64.TRYWAIT P0, [UR8+0x40], R2 ;  /* 0x00004002ff0075a7 */ /* 0x0002620008001108 */
[----:B------:R-:W-:Y:S01]  /*1910*/  ULEA UR8, UR17, UR4, 0xe ;  /* 0x0000000411087291 */ /* 0x000fe2000f8e70ff */
[----:B------:R-:W-:Y:S01]  /*1920*/  UMOV UR18, 0x0 ;  /* 0x0000000000127882 */ /* 0x000fe20000000000 */
[----:B------:R-:W-:-:S02]  /*1930*/  UMOV UR19, 0x10000000 ;  /* 0x1000000000137882 */ /* 0x000fc40000000000 */
[----:B------:R-:W-:Y:S01]  /*1940*/  UIADD3 UR8, UPT, UPT, UR8, 0x14400, URZ ;  /* 0x0001440008087890 */ /* 0x000fe2000fffe0ff */
[----:B------:R1:W-:Y:S01]  /*1950*/  UTMALDG.3D [UR32], [UR26], desc[UR18] ;  /* 0x000012201a0075b4 */ /* 0x0003e20008011000 */
[----:B------:R-:W-:Y:S01]  /*1960*/  UMOV UR12, UR36 ;  /* 0x00000024000c7c82 */ /* 0x000fe20008000000 */
[----:B------:R-:W-:Y:S01]  /*1970*/  UMOV UR9, UR33 ;  /* 0x0000002100097c82 */ /* 0x000fe20008000000 */
[----:B------:R-:W-:Y:S01]  /*1980*/  UMOV UR11, UR34 ;  /* 0x00000022000b7c82 */ /* 0x000fe20008000000 */
[----:B------:R-:W-:Y:S01]  /*1990*/  UIADD3 UR16, UPT, UPT, UR16, 0x1, URZ ;  /* 0x0000000110107890 */ /* 0x000fe2000fffe0ff */
[----:B------:R-:W-:Y:S01]  /*19a0*/  UMOV UR24, UR5 ;  /* 0x0000000500187c82 */ /* 0x000fe20008000000 */
[----:B------:R-:W-:Y:S02]  /*19b0*/  UMOV UR17, UR6 ;  /* 0x0000000600117c82 */ /* 0x000fe40008000000 */
[----:B------:R1:W-:Y:S01]  /*19c0*/  UTMALDG.3D [UR8], [UR20], desc[UR18] ;  /* 0x00001208140075b4 */ /* 0x0003e20008011000 */
[----:B------:R-:W-:-:S09]  /*19d0*/  UISETP.NE.AND UP0, UPT, UR16, UR5, UPT ;  /* 0x000000051000728c */ /* 0x000fd2000bf05270 */
[----:B------:R-:W-:Y:S05]  /*19e0*/  BRA.U UP0, `(.L_x_25) ;  /* 0xfffffffd00607547 */ /* 0x000fea000b83ffff */
.L_x_20:
[----:B-1----:R-:W-:Y:S01]  /*19f0*/  ULEA UR8, UR6, UR4, 0x3 ;  /* 0x0000000406087291 */ /* 0x002fe2000f8e18ff */
[----:B------:R-:W-:Y:S01]  /*1a00*/  SHF.L.U32 R2, R15, 0x1f, RZ ;  /* 0x0000001f0f027819 */ /* 0x000fe200000006ff */
[----:B------:R-:W-:Y:S01]  /*1a10*/  @!P1 SYNCS.ARRIVE.TRANS64.A1T0 RZ, [UR4+0xa8], RZ ;  /* 0x0000a8ffffff99a7 */ /* 0x000fe20008100004 */
[----:B------:R-:W-:-:S06]  /*1a20*/  UISETP.GT.AND UP0, UPT, UR15, UR14, UPT ;  /* 0x0000000e0f00728c */ /* 0x000fcc000bf04270 */
[----:B--2---:R1:W2:Y:S03]  /*1a30*/  SYNCS.PHASECHK.TRANS64.TRYWAIT P0, [UR8+0x40], R2 ;  /* 0x00004002ff0075a7 */ /* 0x0042a60008001108 */
[----:B------:R-:W-:Y:S05]  /*1a40*/  BRA.U !UP0, `(.L_x_26) ;  /* 0x0000000108ac7547 */ /* 0x000fea000b800000 */
[----:B------:R-:W-:Y:S01]  /*1a50*/  UIADD3 UR21, UPT, UPT, UR7, UR24, URZ ;  /* 0x0000001807157290 */ /* 0x000fe2000fffe0ff */
[----:B------:R-:W-:-:S11]  /*1a60*/  UMOV UR25, UR6 ;  /* 0x0000000600197c82 */ /* 0x000fd60008000000 */
.L_x_31:
[----:B-1----:R-:W-:Y:S01]  /*1a70*/  ULEA UR17, UR25, UR4, 0x3 ;  /* 0x0000000419117291 */ /* 0x002fe2000f8e18ff */
[----:B--2---:R-:W-:Y:S01]  /*1a80*/  @!P5 MOV R3, 0x6000 ;  /* 0x000060000003d802 */ /* 0x004fe20000000f00 */
[----:B--2---:R-:W-:Y:S10]  /*1a90*/  @P0 BRA `(.L_x_27) ;  /* 0x00000000000c0947 */ /* 0x004ff40003800000 */
[----:B------:R-:W-:-:S04]  /*1aa0*/  SHF.L.U32 R5, R15, 0x1f, RZ ;  /* 0x0000001f0f057819 */ /* 0x000fc800000006ff */
[----:B------:R-:W2:Y:S02]  /*1ab0*/  SYNCS.PHASECHK.TRANS64.TRYWAIT P0, [UR17+0x40], R5 ;  /* 0x00004005ff0075a7 */ /* 0x000ea40008001111 */
[----:B--2---:R-:W-:Y:S05]  /*1ac0*/  @!P0 BRA `(.L_x_28) ;  /* 0x00000058008c8947 */ /* 0x004fea0003800000 */
.L_x_27:
[----:B------:R2:W-:Y:S01]  /*1ad0*/  @!P5 SYNCS.ARRIVE.TRANS64 RZ, [UR17], R3 ;  /* 0x00000003ffffd9a7 */ /* 0x0005e20008000011 */
[----:B------:R-:W-:Y:S04]  /*1ae0*/  BSSY.RECONVERGENT B0, `(.L_x_29) ;  /* 0x0000003000007945 */ /* 0x000fe80003800200 */
[----:B------:R-:W-:Y:S05]  /*1af0*/  @P4 BRA `(.L_x_30) ;  /* 0x0000000000044947 */ /* 0x000fea0003800000 */
[----:B------:R-:W-:Y:S05]  /*1b00*/  BPT.TRAP 0x1 ;  /* 0x000000040000795c */ /* 0x000fea0000300000 */
.L_x_30:
[----:B------:R-:W-:Y:S05]  /*1b10*/  BSYNC.RECONVERGENT B0 ;  /* 0x0000000000007941 */ /* 0x000fea0003800200 */
.L_x_29:
        /* <DEDUP_REMOVED lines=10> */
[----:B------:R-:W-:Y:S01]  /*1bc0*/  UIADD3 UR16, UPT, UPT, UR16, 0x4400, URZ ;  /* 0x0000440010107890 */ /* 0x000fe2000fffe0ff */
[----:B-1----:R-:W-:Y:S01]  /*1bd0*/  SHF.L.U32 R2, R15, 0x1f, RZ ;  /* 0x0000001f0f027819 */ /* 0x002fe200000006ff */
[----:B------:R-:W-:Y:S02]  /*1be0*/  UIADD3.X UR31, UPT, UPT, URZ, UR23, URZ, UP1, !UPT ;  /* 0x00000017ff1f7290 */ /* 0x000fe40008ffe4ff */
[----:B------:R-:W-:Y:S01]  /*1bf0*/  UIADD3.X UR29, UPT, UPT, URZ, UR23, URZ, UP0, !UPT ;  /* 0x00000017ff1d7290 */ /* 0x000fe200087fe4ff */
[----:B------:R1:W1:Y:S01]  /*1c00*/  SYNCS.PHASECHK.TRANS64.TRYWAIT P0, [UR8+0x40], R2 ;  /* 0x00004002ff0075a7 */ /* 0x0002620008001108 */
[----:B------:R-:W-:Y:S01]  /*1c10*/  ULEA UR8, UR25, UR4, 0xe ;  /* 0x0000000419087291 */ /* 0x000fe2000f8e70ff */
[----:B------:R-:W-:Y:S01]  /*1c20*/  UMOV UR26, 0x0 ;  /* 0x00000000001a7882 */ /* 0x000fe20000000000 */
[----:B------:R-:W-:-:S02]  /*1c30*/  UMOV UR27, 0x10000000 ;  /* 0x10000000001b7882 */ /* 0x000fc40000000000 */
[----:B------:R-:W-:Y:S01]  /*1c40*/  UIADD3 UR8, UPT, UPT, UR8, 0x14400, URZ ;  /* 0x0001440008087890 */ /* 0x000fe2000fffe0ff */
[----:B------:R-:W-:Y:S01]  /*1c50*/  UMOV UR19, UR35 ;  /* 0x0000002300137c82 */ /* 0x000fe20008000000 */
[----:B------:R-:W-:Y:S01]  /*1c60*/  UMOV UR20, UR36 ;  /* 0x0000002400147c82 */ /* 0x000fe20008000000 */
[----:B------:R-:W-:Y:S01]  /*1c70*/  UMOV UR12, UR36 ;  /* 0x00000024000c7c82 */ /* 0x000fe20008000000 */
[----:B------:R-:W-:Y:S01]  /*1c80*/  UMOV UR9, UR17 ;  /* 0x0000001100097c82 */ /* 0x000fe20008000000 */
[----:B------:R-:W-:Y:S01]  /*1c90*/  UMOV UR11, UR18 ;  /* 0x00000012000b7c82 */ /* 0x000fe20008000000 */
[----:B------:R1:W-:Y:S01]  /*1ca0*/  UTMALDG.3D [UR16], [UR30], desc[UR26] ;  /* 0x00001a101e0075b4 */ /* 0x0003e20008011000 */
[----:B------:R-:W-:Y:S01]  /*1cb0*/  UIADD3 UR24, UPT, UPT, UR24, 0x1, URZ ;  /* 0x0000000118187890 */ /* 0x000fe2000fffe0ff */
[----:B------:R-:W-:-:S03]  /*1cc0*/  UMOV UR25, UR6 ;  /* 0x0000000600197c82 */ /* 0x000fc60008000000 */
[----:B------:R-:W-:Y:S01]  /*1cd0*/  UISETP.NE.AND UP0, UPT, UR24, UR21, UPT ;  /* 0x000000151800728c */ /* 0x000fe2000bf05270 */
[----:B------:R1:W-:Y:S08]  /*1ce0*/  UTMALDG.3D [UR8], [UR28], desc[UR26] ;  /* 0x00001a081c0075b4 */ /* 0x0003f00008011000 */
[----:B------:R-:W-:Y:S05]  /*1cf0*/  BRA.U UP0, `(.L_x_31) ;  /* 0xfffffffd005c7547 */ /* 0x000fea000b83ffff */
.L_x_26:
[----:B-1----:R-:W-:Y:S01]  /*1d00*/  LEA R2, R14, UR4, 0x3 ;  /* 0x000000040e027c11 */ /* 0x002fe2000f8e18ff */
[----:B------:R-:W-:Y:S01]  /*1d10*/  NOP ;  /* 0x0000000000007918 */ /* 0x000fe20000000000 */
[----:B--2---:R-:W-:Y:S02]  /*1d20*/  SHF.L.U32 R3, R12, 0x1f, RZ ;  /* 0x0000001f0c037819 */ /* 0x004fe400000006ff */
[----:B------:R-:W-:Y:S02]  /*1d30*/  LEA R4, R14, UR4, 0x4 ;  /* 0x000000040e047c11 */ /* 0x000fe4000f8e20ff */
[----:B------:R-:W1:Y:S02]  /*1d40*/  SYNCS.PHASECHK.TRANS64.TRYWAIT P0, [R2+URZ+0xb0], R3 ;  /* 0x0000b003020075a7 */ /* 0x000e6400080011ff */
[----:B-1----:R-:W-:Y:S05]  /*1d50*/  @!P0 BRA `(.L_x_32) ;  /* 0x0000005800008947 */ /* 0x002fea0003800000 */
.L_x_112:
[----:B------:R-:W2:Y:S01]  /*1d60*/  LDS.128 R4, [R4+0x140] ;  /* 0x0001400004047984 */ /* 0x000ea20000000c00 */
[----:B---3--:R-:W-:Y:S01]  /*1d70*/  ISETP.GE.AND P0, PT, R40, 0x1, PT ;  /* 0x000000012800780c */ /* 0x008fe20003f06270 */
[----:B-1----:R-:W-:Y:S01]  /*1d80*/  VIADD R2, R2, 0xc0 ;  /* 0x000000c002027836 */ /* 0x002fe20000000000 */
[----:B------:R-:W-:Y:S01]  /*1d90*/  @!PT LDS RZ, [RZ] ;  /* 0x00000000fffff984 */ /* 0x000fe20000000800 */
[----:B------:R-:W-:Y:S01]  /*1da0*/  @!PT LDS RZ, [RZ] ;  /* 0x00000000fffff984 */ /* 0x000fe20000000800 */
[----:B------:R-:W-:Y:S01]  /*1db0*/  @!PT LDS RZ, [RZ] ;  /* 0x00000000fffff984 */ /* 0x000fe20000000800 */
[----:B------:R-:W-:Y:S01]  /*1dc0*/  @!PT LDS RZ, [RZ] ;  /* 0x00000000fffff984 */ /* 0x000fe20000000800 */
[----:B------:R1:W-:Y:S06]  /*1dd0*/  MEMBAR.ALL.CTA ;  /* 0x0000000000007992 */ /* 0x0003ec0000008000 */
[----:B-1----:R-:W1:Y:S01]  /*1de0*/  FENCE.VIEW.ASYNC.S ;  /* 0x00000000000073c6 */ /* 0x002e620000000000 */
[----:B------:R-:W-:-:S04]  /*1df0*/  PRMT R2, RZ, 0x654, R2 ;  /* 0x00000654ff027816 */ /* 0x000fc80000000002 */
[----:B-1----:R1:W-:Y:S01]  /*1e00*/  SYNCS.ARRIVE.TRANS64.RED.A1T0 RZ, [R2+URZ], RZ ;  /* 0x000000ff02ff79a7 */ /* 0x0023e200081004ff */
[----:B--2---:R-:W-:-:S13]  /*1e10*/  LOP3.LUT P2, RZ, R6, 0x1, RZ, 0xc0, !PT ;  /* 0x0000000106ff7812 */ /* 0x004fda000784c0ff */
[----:B------:R-:W-:Y:S01]  /*1e20*/  @P2 SHF.R.U32.HI R3, RZ, 0x10, R5 ;  /* 0x00000010ff032819 */ /* 0x000fe20000011605 */
[----:B------:R-:W-:Y:S01]  /*1e30*/  VOTEU.ANY UP0, P2 ;  /* 0x0000000000ff7886 */ /* 0x000fe20001000100 */
[----:B------:R-:W-:Y:S02]  /*1e40*/  @P2 MOV R13, R4 ;  /* 0x00000004000d2202 */ /* 0x000fe40000000f00 */
[----:B------:R-:W-:Y:S02]  /*1e50*/  @P2 R2UR.BROADCAST UR8, R3 ;  /* 0x00000000030822ca */ /* 0x000fe400008e0000 */
[----:B------:R-:W-:-:S11]  /*1e60*/  @P2 LOP3.LUT R11, R5, 0xffff, RZ, 0xc0, !PT ;  /* 0x0000ffff050b2812 */ /* 0x000fd600078ec0ff */
[----:B------:R-:W-:Y:S01]  /*1e70*/  @UP0 UMOV UR36, UR8 ;  /* 0x0000000800240c82 */ /* 0x000fe20008000000 */
[----:B-1----:R-:W-:Y:S05]  /*1e80*/  @!P0 BRA `(.L_x_33) ;  /* 0x0000000000b88947 */ /* 0x002fea0003800000 */
[----:B------:R-:W4:Y:S01]  /*1e90*/  LDC.64 R4, c[0x0][0xb18] ;  /* 0x0002c600ff047b82 */ /* 0x000f220000000a00 */
[----:B------:R-:W-:-:S07]  /*1ea0*/  ISETP.NE.AND P3, PT, R40, 0x1, PT ;  /* 0x000000012800780c */ /* 0x000fce0003f65270 */
[----:B------:R-:W1:Y:S08]  /*1eb0*/  LDC.64 R6, c[0x0][0xb10] ;  /* 0x0002c400ff067b82 */ /* 0x000e700000000a00 */
[----:B------:R-:W2:Y:S08]  /*1ec0*/  LDC R16, c[0x0][0xb20] ;  /* 0x0002c800ff107b82 */ /* 0x000eb00000000800 */
[----:B------:R-:W3:Y:S01]  /*1ed0*/  LDC R18, c[0x0][0xb0c] ;  /* 0x0002c300ff127b82 */ /* 0x000ee20000000800 */
[----:B----4-:R-:W-:Y:S01]  /*1ee0*/  IMAD.HI.U32 R17, R0, R5, RZ ;  /* 0x0000000500117227 */ /* 0x010fe200078e00ff */
[----:B------:R-:W-:-:S03]  /*1ef0*/  ISETP.NE.AND P0, PT, R4, 0x1, PT ;  /* 0x000000010400780c */ /* 0x000fc60003f05270 */
[----:B------:R-:W-:-:S03]  /*1f00*/  IMAD.HI.U32 R5, R11, R5, RZ ;  /* 0x000000050b057227 */ /* 0x000fc600078e00ff */
[----:B------:R-:W4:Y:S01]  /*1f10*/  LDC.64 R2, c[0x0][0xb28] ;  /* 0x0002ca00ff027b82 */ /* 0x000f220000000a00 */
[----:B-1----:R-:W-:-:S04]  /*1f20*/  IMAD.HI.U32 R20, R9, R6, RZ ;  /* 0x0000000609147227 */ /* 0x002fc800078e00ff */
[----:B------:R-:W-:Y:S01]  /*1f30*/  IMAD.HI.U32 R22, R13, R6, RZ ;  /* 0x000000060d167227 */ /* 0x000fe200078e00ff */
[----:B------:R-:W-:Y:S02]  /*1f40*/  SHF.R.U32.HI R20, RZ, R7, R20 ;  /* 0x00000007ff147219 */ /* 0x000fe40000011614 */
[-C--:B--2---:R-:W-:Y:S02]  /*1f50*/  SHF.R.U32.HI R17, RZ, R16.reuse, R17 ;  /* 0x00000010ff117219 */ /* 0x084fe40000011611 */
[----:B------:R-:W-:Y:S02]  /*1f60*/  SHF.R.U32.HI R16, RZ, R16, R5 ;  /* 0x00000010ff107219 */ /* 0x000fe40000011605 */
[----:B------:R-:W-:Y:S02]  /*1f70*/  SEL R17, R0, R17, !P0 ;  /* 0x0000001100117207 */ /* 0x000fe40004000000 */
[----:B------:R-:W-:Y:S02]  /*1f80*/  SHF.R.U32.HI R22, RZ, R7, R22 ;  /* 0x00000007ff167219 */ /* 0x000fe40000011616 */
[----:B---3--:R-:W-:-:S02]  /*1f90*/  ISETP.NE.AND P1, PT, R18, 0x1, PT ;  /* 0x000000011200780c */ /* 0x008fc40003f25270 */
[----:B------:R-:W-:Y:S02]  /*1fa0*/  SEL R5, R11, R16, !P0 ;  /* 0x000000100b057207 */ /* 0x000fe40004000000 */
[----:B------:R-:W-:Y:S02]  /*1fb0*/  SEL R19, R9, R20, !P1 ;  /* 0x0000001409137207 */ /* 0x000fe40004800000 */
[----:B------:R-:W-:Y:S01]  /*1fc0*/  SEL R7, R13, R22, !P1 ;  /* 0x000000160d077207 */ /* 0x000fe20004800000 */
[----:B----4-:R-:W-:-:S04]  /*1fd0*/  IMAD.HI.U32 R20, R17, R2, RZ ;  /* 0x0000000211147227 */ /* 0x010fc800078e00ff */
[----:B------:R-:W-:Y:S01]  /*1fe0*/  IMAD.HI.U32 R6, R19, R2, RZ ;  /* 0x0000000213067227 */ /* 0x000fe200078e00ff */
[----:B------:R-:W-:-:S04]  /*1ff0*/  @P3 SHF.R.U32.HI R17, RZ, R3, R20 ;  /* 0x00000003ff113219 */ /* 0x000fc80000011614 */
        /* <DEDUP_REMOVED lines=8> */
[----:B------:R-:W-:-:S04]  /*2080*/  @!P0 IMAD.HI.U32 R16, R7, R2, RZ ;  /* 0x0000000207108227 */ /* 0x000fc800078e00ff */
[----:B------:R-:W-:Y:S01]  /*2090*/  IMAD.MOV R2, RZ, RZ, -R6 ;  /* 0x000000ffff027224 */ /* 0x000fe200078e0a06 */
[----:B------:R-:W-:-:S03]  /*20a0*/  @!P0 SHF.R.U32.HI R16, RZ, R3, R16 ;  /* 0x00000003ff108219 */ /* 0x000fc60000011610 */
[----:B------:R-:W-:Y:S01]  /*20b0*/  IMAD R2, R40, R2, R5 ;  /* 0x0000000228027224 */ /* 0x000fe200078e0205 */
[----:B------:R-:W-:Y:S02]  /*20c0*/  @!P0 SEL R3, R7, R16, !P3 ;  /* 0x0000001007038207 */ /* 0x000fe40005800000 */
[----:B------:R-:W-:-:S03]  /*20d0*/  IADD3 R16, PT, PT, -R5, RZ, RZ ;  /* 0x000000ff05107210 */ /* 0x000fc60007ffe1ff */
[--C-:B------:R-:W-:Y:S02]  /*20e0*/  @!P0 IMAD.IADD R6, R6, 0x1, -R3.reuse ;  /* 0x0000000106068824 */ /* 0x100fe400078e0a03 */
[----:B------:R-:W-:Y:S01]  /*20f0*/  @!P0 IMAD R3, R2, R19, R3 ;  /* 0x0000001302038224 */ /* 0x000fe200078e0203 */
[----:B------:R-:W-:Y:S01]  /*2100*/  IADD3 R2, PT, PT, -R7, RZ, RZ ;  /* 0x000000ff07027210 */ /* 0x000fe20007ffe1ff */
[----:B------:R-:W-:Y:S02]  /*2110*/  @!P0 IMAD R5, R40, R6, R7 ;  /* 0x0000000628058224 */ /* 0x000fe400078e0207 */
[----:B------:R-:W-:Y:S02]  /*2120*/  IMAD R11, R4, R16, R11 ;  /* 0x00000010040b7224 */ /* 0x000fe400078e020b */
[----:B------:R-:W-:Y:S02]  /*2130*/  @!P0 IMAD.MOV.U32 R7, RZ, RZ, R3 ;  /* 0x000000ffff078224 */ /* 0x000fe400078e0003 */
[----:B------:R-:W-:-:S02]  /*2140*/  IMAD R2, R18, R2, R13 ;  /* 0x0000000212027224 */ /* 0x000fc400078e020d */
[----:B------:R-:W-:Y:S02]  /*2150*/  IMAD R11, R5, R4, R11 ;  /* 0x00000004050b7224 */ /* 0x000fe400078e020b */
[----:B------:R-:W-:Y:S02]  /*2160*/  IMAD R13, R7, R18, R2 ;  /* 0x00000012070d7224 */ /* 0x000fe400078e0202 */
.L_x_33:
[----:B------:R-:W1:Y:S02]  /*2170*/  LDCU UR8, c[0x0][0xb30] ;  /* 0x00016600ff0877ac */ /* 0x000e640008000800 */
[----:B-1----:R-:W-:-:S09]  /*2180*/  UISETP.NE.AND UP0, UPT, UR8, 0x1, UPT ;  /* 0x000000010800788c */ /* 0x002fd2000bf05270 */
[----:B------:R-:W-:Y:S05]  /*2190*/  BRA.U UP0, `(.L_x_34) ;  /* 0x0000000100407547 */ /* 0x000fea000b800000 */
[----:B------:R-:W1:Y:S08]  /*21a0*/  LDC.64 R4, c[0x0][0xb10] ;  /* 0x0002c400ff047b82 */ /* 0x000e700000000a00 */
[----:B------:R-:W2:Y:S08]  /*21b0*/  LDC.64 R2, c[0x0][0xb18] ;  /* 0x0002c600ff027b82 */ /* 0x000eb00000000a00 */
[----:B------:R-:W3:Y:S08]  /*21c0*/  LDC R6, c[0x0][0xb20] ;  /* 0x0002c800ff067b82 */ /* 0x000ef00000000800 */
[----:B------:R-:W4:Y:S01]  /*21d0*/  LDC R16, c[0x0][0xb0c] ;  /* 0x0002c300ff107b82 */ /* 0x000f220000000800 */
[----:B-1----:R-:W-:-:S05]  /*21e0*/  IMAD.HI.U32 R4, R13, R4, RZ ;  /* 0x000000040d047227 */ /* 0x002fca00078e00ff */
[----:B------:R-:W-:Y:S01]  /*21f0*/  SHF.R.U32.HI R4, RZ, R5, R4 ;  /* 0x00000005ff047219 */ /* 0x000fe20000011604 */
[----:B--2---:R-:W-:Y:S01]  /*2200*/  IMAD.HI.U32 R3, R11, R3, RZ ;  /* 0x000000030b037227 */ /* 0x004fe200078e00ff */
[----:B------:R-:W-:-:S04]  /*2210*/  ISETP.NE.AND P0, PT, R2, 0x1, PT ;  /* 0x000000010200780c */ /* 0x000fc80003f05270 */
[----:B---3--:R-:W-:-:S04]  /*2220*/  SHF.R.U32.HI R6, RZ, R6, R3 ;  /* 0x00000006ff067219 */ /* 0x008fc80000011603 */
[----:B------:R-:W-:Y:S02]  /*2230*/  SEL R3, R11, R6, !P0 ;  /* 0x000000060b037207 */ /* 0x000fe40004000000 */
[----:B----4-:R-:W-:-:S04]  /*2240*/  ISETP.NE.AND P1, PT, R16, 0x1, PT ;  /* 0x000000011000780c */ /* 0x010fc80003f25270 */
[----:B------:R-:W-:-:S05]  /*2250*/  SEL R4, R13, R4, !P1 ;  /* 0x000000040d047207 */ /* 0x000fca0004800000 */
[----:B------:R-:W-:Y:S02]  /*2260*/  IMAD.IADD R5, R3, 0x1, -R4 ;  /* 0x0000000103057824 */ /* 0x000fe400078e0a04 */
[----:B------:R-:W-:Y:S02]  /*2270*/  IMAD.IADD R3, R4, 0x1, -R3 ;  /* 0x0000000104037824 */ /* 0x000fe400078e0a03 */
[----:B------:R-:W-:Y:S02]  /*2280*/  IMAD R13, R5, R16, R13 ;  /* 0x00000010050d7224 */ /* 0x000fe400078e020d */
[----:B------:R-:W-:-:S07]  /*2290*/  IMAD R11, R3, R2, R11 ;  /* 0x00000002030b7224 */ /* 0x000fce00078e020b */
.L_x_34:
[----:B------:R-:W-:Y:S01]  /*22a0*/  VIADD R14, R14, 0x1 ;  /* 0x000000010e0e7836 */ /* 0x000fe20000000000 */
[----:B------:R-:W-:Y:S01]  /*22b0*/  PLOP3.LUT P1, PT, PT, PT, PT, 0x80, 0x8 ;  /* 0x000000000008781c */ /* 0x000fe20003f2f070 */
[----:B------:R-:W-:Y:S02]  /*22c0*/  IMAD.IADD R21, R13, 0x1, R96 ;  /* 0x000000010d157824 */ /* 0x000fe400078e0260 */
[----:B------:R-:W-:Y:S01]  /*22d0*/  IMAD.IADD R20, R11, 0x1, R94 ;  /* 0x000000010b147824 */ /* 0x000fe200078e025e */
[----:B------:R-:W-:-:S04]  /*22e0*/  ISETP.NE.AND P0, PT, R14, 0x2, PT ;  /* 0x000000020e00780c */ /* 0x000fc80003f05270 */
[----:B------:R-:W-:Y:S02]  /*22f0*/  SEL R3, RZ, 0x1, P0 ;  /* 0x00000001ff037807 */ /* 0x000fe40000000000 */
[----:B------:R-:W-:Y:S02]  /*2300*/  SEL R14, R14, RZ, P0 ;  /* 0x000000ff0e0e7207 */ /* 0x000fe40000000000 */
[----:B------:R-:W-:Y:S01]  /*2310*/  LOP3.LUT R12, R12, R3, RZ, 0x3c, !PT ;  /* 0x000000030c0c7212 */ /* 0x000fe200078e3cff */
[----:B------:R-:W-:Y:S06]  /*2320*/  @P2 BRA `(.L_x_35) ;  /* 0xfffffff000982947 */ /* 0x000fec000383ffff */
[----:B------:R-:W-:Y:S01]  /*2330*/  UIADD3 UR4, UPT, UPT, UR4, 0x40, URZ ;  /* 0x0000004004047890 */ /* 0x000fe2000fffe0ff */
[----:B------:R-:W-:-:S03]  /*2340*/  SHF.L.U32 R3, R15, 0x1f, RZ ;  /* 0x0000001f0f037819 */ /* 0x000fc600000006ff */
[----:B------:R-:W-:-:S09]  /*2350*/  ULEA UR5, UR6, UR4, 0x3 ;  /* 0x0000000406057291 */ /* 0x000fd2000f8e18ff */
[----:B------:R-:W1:Y:S02]  /*2360*/  SYNCS.PHASECHK.TRANS64.TRYWAIT P0, [UR5], R3 ;  /* 0x00000003ff0075a7 */ /* 0x000e640008001105 */
[----:B-1----:R-:W-:Y:S05]  /*2370*/  @!P0 BRA `(.L_x_36) ;  /* 0x00000050008c8947 */ /* 0x002fea0003800000 */
.L_x_114:
[----:B------:R-:W-:-:S04]  /*2380*/  UIADD3 UR6, UPT, UPT, UR6, 0x1, URZ ;  /* 0x0000000106067890 */ /* 0x000fc8000fffe0ff */
[----:B------:R-:W-:-:S04]  /*2390*/  UISETP.NE.AND UP0, UPT, UR6, 0x8, UPT ;  /* 0x000000080600788c */ /* 0x000fc8000bf05270 */
[----:B------:R-:W-:Y:S02]  /*23a0*/  USEL UR7, URZ, 0x1, UP0 ;  /* 0x00000001ff077887 */ /* 0x000fe40008000000 */
[----:B------:R-:W-:-:S04]  /*23b0*/  USEL UR6, UR6, URZ, UP0 ;  /* 0x000000ff06067287 */ /* 0x000fc80008000000 */
[----:B------:R-:W-:Y:S01]  /*23c0*/  ULEA UR5, UR6, UR4, 0x3 ;  /* 0x0000000406057291 */ /* 0x000fe2000f8e18ff */
[----:B------:R-:W-:-:S04]  /*23d0*/  LOP3.LUT R2, R15, UR7, RZ, 0x3c, !PT ;  /* 0x000000070f027c12 */ /* 0x000fc8000f8e3cff */
[----:B-1----:R-:W-:-:S04]  /*23e0*/  SHF.L.U32 R3, R2, 0x1f, RZ ;  /* 0x0000001f02037819 */ /* 0x002fc800000006ff */
[----:B------:R-:W1:Y:S02]  /*23f0*/  SYNCS.PHASECHK.TRANS64.TRYWAIT P0, [UR5], R3 ;  /* 0x00000003ff0075a7 */ /* 0x000e640008001105 */
[----:B-1----:R-:W-:Y:S05]  /*2400*/  @!P0 BRA `(.L_x_37) ;  /* 0x0000005000808947 */ /* 0x002fea0003800000 */
.L_x_116:
        /* <DEDUP_REMOVED lines=9> */
.L_x_118:
        /* <DEDUP_REMOVED lines=9> */
.L_x_120:
        /* <DEDUP_REMOVED lines=9> */
.L_x_122:
        /* <DEDUP_REMOVED lines=9> */
.L_x_124:
        /* <DEDUP_REMOVED lines=9> */
.L_x_126:
[----:B------:R-:W-:-:S04]  /*26e0*/  UIADD3 UR6, UPT, UPT, UR6, 0x1, URZ ;  /* 0x0000000106067890 */ /* 0x000fc8000fffe0ff */
[----:B------:R-:W-:-:S04]  /*26f0*/  UISETP.NE.AND UP0, UPT, UR6, 0x8, UPT ;  /* 0x000000080600788c */ /* 0x000fc8000bf05270 */
[----:B------:R-:W-:Y:S02]  /*2700*/  USEL UR5, URZ, 0x1, UP0 ;  /* 0x00000001ff057887 */ /* 0x000fe40008000000 */
[----:B------:R-:W-:-:S04]  /*2710*/  USEL UR6, UR6, URZ, UP0 ;  /* 0x000000ff06067287 */ /* 0x000fc80008000000 */
[----:B------:R-:W-:Y:S01]  /*2720*/  ULEA UR6, UR6, UR4, 0x3 ;  /* 0x0000000406067291 */ /* 0x000fe2000f8e18ff */
[----:B-1----:R-:W-:-:S04]  /*2730*/  LOP3.LUT R3, R2, UR5, RZ, 0x3c, !PT ;  /* 0x0000000502037c12 */ /* 0x002fc8000f8e3cff */
[----:B------:R-:W-:Y:S01]  /*2740*/  SHF.L.U32 R3, R3, 0x1f, RZ ;  /* 0x0000001f03037819 */ /* 0x000fe200000006ff */
[----:B----4-:R-:W-:-:S07]  /*2750*/  IMAD.U32 R0, RZ, RZ, UR6 ;  /* 0x00000006ff007e24 */ /* 0x010fce000f8e00ff */
.L_x_43:
[----:B-1----:R1:W2:Y:S02]  /*2760*/  SYNCS.PHASECHK.TRANS64.TRYWAIT P0, [R0+URZ], R3 ;  /* 0x00000003000075a7 */ /* 0x0022a400080011ff */
[----:B--2---:R-:W-:Y:S05]  /*2770*/  @!P0 NANOSLEEP.SYNCS 0x989680 ;  /* 0x009896800000895d */ /* 0x004fea0003900000 */
[----:B------:R-:W2:Y:S02]  /*2780*/  @!P0 SYNCS.PHASECHK.TRANS64 P0, [R0+URZ], R3 ;  /* 0x00000003000085a7 */ /* 0x000ea400080010ff */
[----:B--2---:R-:W-:Y:S05]  /*2790*/  @P0 EXIT ;  /* 0x000000000000094d */ /* 0x004fea0003800000 */
[----:B------:R-:W-:Y:S05]  /*27a0*/  BRA `(.L_x_43) ;  /* 0xfffffffc00ec7947 */ /* 0x000fea000383ffff */
.L_x_17:
[----:B------:R-:W-:-:S04]  /*27b0*/  UISETP.NE.AND UP1, UPT, UR37, URZ, UPT ;  /* 0x000000ff2500728c */ /* 0x000fc8000bf25270 */
[----:B------:R-:W-:-:S09]  /*27c0*/  UISETP.NE.OR UP1, UPT, UR8, 0x1, UP1 ;  /* 0x000000010800788c */ /* 0x000fd20008f25670 */
[----:B------:R-:W-:Y:S05]  /*27d0*/  BRA.U UP1, `(.L_x_44) ;  /* 0x0000000501487547 */ /* 0x000fea000b800000 */
[----:B------:R-:W-:Y:S01]  /*27e0*/  ISETP.NE.AND P2, PT, R2, RZ, PT ;  /* 0x000000ff0200720c */ /* 0x000fe20003f45270 */
[----:B------:R-:W-:Y:S01]  /*27f0*/  IMAD.MOV.U32 R12, RZ, RZ, 0x1 ;  /* 0x00000001ff0c7424 */ /* 0x000fe200078e00ff */
[----:B------:R-:W-:Y:S02]  /*2800*/  CS2R R10, SRZ ;  /* 0x00000000000a7805 */ /* 0x000fe4000001ff00 */
[----:B------:R-:W-:Y:S01]  /*2810*/  CS2R R8, SRZ ;  /* 0x0000000000087805 */ /* 0x000fe2000001ff00 */
[----:B------:R-:W-:Y:S01]  /*2820*/  UMOV UR4, 0x400 ;  /* 0x0000040000047882 */ /* 0x000fe20000000000 */
[----:B------:R-:W-:Y:S01]  /*2830*/  UMOV UR6, URZ ;  /* 0x000000ff00067c82 */ /* 0x000fe20008000000 */
[----:B------:R-:W-:-:S12]  /*2840*/  ULEA UR37, UR37, UR4, 0x18 ;  /* 0x0000000425257291 */ /* 0x000fd8000f8ec0ff */
.L_x_48:
[----:B------:R-:W-:Y:S02]  /*2850*/  LEA R0, R8, UR37, 0x3 ;  /* 0x0000002508007c11 */ /* 0x000fe4000f8e18ff */
[----:B------:R-:W-:-:S03]  /*2860*/  SHF.L.U32 R5, R9, 0x1f, RZ ;  /* 0x0000001f09057819 */ /* 0x000fc600000006ff */
[----:B------:R-:W-:Y:S01]  /*2870*/  VIADD R4, R0, 0x120 ;  /* 0x0000012000047836 */ /* 0x000fe20000000000 */
[----:B------:R-:W1:Y:S02]  /*2880*/  SYNCS.PHASECHK.TRANS64.TRYWAIT P0, [R0+URZ+0x110], R5 ;  /* 0x00011005000075a7 */ /* 0x000e6400080011ff */
[----:B-1----:R-:W-:Y:S05]  /*2890*/  @!P0 BRA `(.L_x_45) ;  /* 0x0000004c00ec8947 */ /* 0x002fea0003800000 */
.L_x_127:
[----:B------:R-:W-:Y:S01]  /*28a0*/  ULEA UR5, UR6, UR37, 0x3 ;  /* 0x0000002506057291 */ /* 0x000fe2000f8e18ff */
[----:B------:R-:W-:Y:S02]  /*28b0*/  PRMT R4, RZ, 0x654, R4 ;  /* 0x00000654ff047816 */ /* 0x000fe40000000004 */
[----:B-1----:R-:W-:Y:S01]  /*28c0*/  SHF.L.U32 R5, R12, 0x1f, RZ ;  /* 0x0000001f0c057819 */ /* 0x002fe200000006ff */
[----:B------:R-:W-:Y:S01]  /*28d0*/  UIADD3 UR4, UPT, UPT, UR5, 0xb0, URZ ;  /* 0x000000b005047890 */ /* 0x000fe2000fffe0ff */
[----:B------:R1:W-:Y:S05]  /*28e0*/  SYNCS.ARRIVE.TRANS64.RED.A1T0 RZ, [R4+URZ], RZ ;  /* 0x000000ff04ff79a7 */ /* 0x0003ea00081004ff */
[----:B------:R-:W-:Y:S01]  /*28f0*/  IMAD.U32 R7, RZ, RZ, UR4 ;  /* 0x00000004ff077e24 */ /* 0x000fe2000f8e00ff */
[----:B------:R-:W2:Y:S04]  /*2900*/  SYNCS.PHASECHK.TRANS64.TRYWAIT P0, [UR5+0xc0], R5 ;  /* 0x0000c005ff0075a7 */ /* 0x000ea80008001105 */
[----:B------:R-:W-:Y:S01]  /*2910*/  PRMT R6, R2, 0x654, R7 ;  /* 0x0000065402067816 */ /* 0x000fe20000000007 */
[----:B-1----:R-:W-:Y:S01]  /*2920*/  @!P2 IMAD.MOV.U32 R4, RZ, RZ, 0x10 ;  /* 0x00000010ff04a424 */ /* 0x002fe200078e00ff */
[----:B--2---:R-:W-:Y:S06]  /*2930*/  @!P0 BRA `(.L_x_46) ;  /* 0x0000004c00d88947 */ /* 0x004fec0003800000 */
.L_x_129:
[----:B------:R-:W-:Y:S01]  /*2940*/  ULEA UR4, UR6, UR37, 0x4 ;  /* 0x0000002506047291 */ /* 0x000fe2000f8e20ff */
[----:B------:R-:W-:Y:S01]  /*2950*/  SEL R3, R6, R3, !P2 ;  /* 0x0000000306037207 */ /* 0x000fe20005000000 */
[----:B------:R-:W-:Y:S01]  /*2960*/  UIADD3 UR5, UPT, UPT, UR5, 0xb0, URZ ;  /* 0x000000b005057890 */ /* 0x000fe2000fffe0ff */
[----:B-1----:R-:W-:Y:S01]  /*2970*/  LEA R0, R11, UR37, 0x3 ;  /* 0x000000250b007c11 */ /* 0x002fe2000f8e18ff */
[----:B------:R-:W-:Y:S01]  /*2980*/  UIADD3 UR4, UPT, UPT, UR4, 0x140, URZ ;  /* 0x0000014004047890 */ /* 0x000fe2000fffe0ff */
[----:B------:R-:W-:Y:S01]  /*2990*/  SHF.L.U32 R5, R10, 0x1f, RZ ;  /* 0x0000001f0a057819 */ /* 0x000fe200000006ff */
[----:B------:R1:W-:Y:S01]  /*29a0*/  @!P2 SYNCS.ARRIVE.TRANS64.RED RZ, [R3+URZ], R4 ;  /* 0x0000000403ffa9a7 */ /* 0x0003e200080004ff */
[----:B------:R-:W-:Y:S01]  /*29b0*/  UIADD3 UR6, UPT, UPT, UR6, 0x1, URZ ;  /* 0x0000000106067890 */ /* 0x000fe2000fffe0ff */
[----:B------:R-:W-:-:S03]  /*29c0*/  VIADD R8, R8, 0x1 ;  /* 0x0000000108087836 */ /* 0x000fc60000000000 */
[----:B------:R-:W-:Y:S02]  /*29d0*/  UISETP.NE.AND UP0, UPT, UR6, 0x2, UPT ;  /* 0x000000020600788c */ /* 0x000fe4000bf05270 */
[----:B------:R-:W-:Y:S06]  /*29e0*/  UGETNEXTWORKID.BROADCAST [UR4], [UR5] ;  /* 0x00000000040073ca */ /* 0x000fec0008000100 */
[----:B------:R-:W-:Y:S01]  /*29f0*/  USEL UR4, URZ, 0x1, UP0 ;  /* 0x00000001ff047887 */ /* 0x000fe20008000000 */
[----:B------:R-:W-:Y:S01]  /*2a00*/  ISETP.NE.AND P0, PT, R8, 0x2, PT ;  /* 0x000000020800780c */ /* 0x000fe20003f05270 */
[----:B------:R-:W-:Y:S01]  /*2a10*/  USEL UR6, UR6, URZ, UP0 ;  /* 0x000000ff06067287 */ /* 0x000fe20008000000 */
[----:B------:R-:W2:Y:S03]  /*2a20*/  SYNCS.PHASECHK.TRANS64.TRYWAIT P1, [R0+URZ+0xb0], R5 ;  /* 0x0000b005000075a7 */ /* 0x000ea600080211ff */
[----:B------:R-:W-:Y:S01]  /*2a30*/  LOP3.LUT R12, R12, UR4, RZ, 0x3c, !PT ;  /* 0x000000040c0c7c12 */ /* 0x000fe2000f8e3cff */
[----:B-12---:R-:W-:Y:S07]  /*2a40*/  @!P1 BRA `(.L_x_47) ;  /* 0x0000004c00ac9947 */ /* 0x006fee0003800000 */
.L_x_130:
[C---:B------:R-:W-:Y:S01]  /*2a50*/  LEA R4, R11.reuse, UR37, 0x4 ;  /* 0x000000250b047c11 */ /* 0x040fe2000f8e20ff */
[----:B-1----:R-:W-:Y:S01]  /*2a60*/  VIADD R0, R0, 0xc0 ;  /* 0x000000c000007836 */ /* 0x002fe20000000000 */
[----:B------:R-:W-:Y:S01]  /*2a70*/  SEL R8, R8, RZ, P0 ;  /* 0x000000ff08087207 */ /* 0x000fe20000000000 */
[----:B------:R-:W-:-:S03]  /*2a80*/  VIADD R11, R11, 0x1 ;  /* 0x000000010b0b7836 */ /* 0x000fc60000000000 */
[----:B------:R-:W1:Y:S01]  /*2a90*/  LDS.128 R4, [R4+0x140] ;  /* 0x0001400004047984 */ /* 0x000e620000000c00 */
[----:B------:R-:W-:Y:S02]  /*2aa0*/  PRMT R0, RZ, 0x654, R0 ;  /* 0x00000654ff007816 */ /* 0x000fe40000000000 */
[C---:B------:R-:W-:Y:S01]  /*2ab0*/  ISETP.NE.AND P1, PT, R11.reuse, 0x2, PT ;  /* 0x000000020b00780c */ /* 0x040fe20003f25270 */
[----:B------:R-:W-:Y:S01]  /*2ac0*/  @!PT LDS RZ, [RZ] ;  /* 0x00000000fffff984 */ /* 0x000fe20000000800 */
[----:B------:R-:W-:Y:S01]  /*2ad0*/  @!PT LDS RZ, [RZ] ;  /* 0x00000000fffff984 */ /* 0x000fe20000000800 */
[----:B------:R-:W-:Y:S01]  /*2ae0*/  @!PT LDS RZ, [RZ] ;  /* 0x00000000fffff984 */ /* 0x000fe20000000800 */
[----:B------:R-:W-:Y:S01]  /*2af0*/  @!PT LDS RZ, [RZ] ;  /* 0x00000000fffff984 */ /* 0x000fe20000000800 */
[----:B------:R2:W-:Y:S06]  /*2b00*/  MEMBAR.ALL.CTA ;  /* 0x0000000000007992 */ /* 0x0005ec0000008000 */
[----:B--2---:R-:W2:Y:S01]  /*2b10*/  FENCE.VIEW.ASYNC.S ;  /* 0x00000000000073c6 */ /* 0x004ea20000000000 */
[----:B------:R-:W-:Y:S01]  /*2b20*/  SEL R11, R11, RZ, P1 ;  /* 0x000000ff0b0b7207 */ /* 0x000fe20000800000 */
[----:B--2---:R2:W-:Y:S01]  /*2b30*/  SYNCS.ARRIVE.TRANS64.RED.A1T0 RZ, [R0+URZ], RZ ;  /* 0x000000ff00ff79a7 */ /* 0x0045e200081004ff */
[----:B-1----:R-:W-:-:S02]  /*2b40*/  LOP3.LUT P3, RZ, R6, 0x1, RZ, 0xc0, !PT ;  /* 0x0000000106ff7812 */ /* 0x002fc4000786c0ff */
[----:B------:R-:W-:-:S04]  /*2b50*/  SEL R5, RZ, 0x1, P1 ;  /* 0x00000001ff057807 */ /* 0x000fc80000800000 */
[----:B------:R-:W-:Y:S02]  /*2b60*/  LOP3.LUT R10, R10, R5, RZ, 0x3c, !PT ;  /* 0x000000050a0a7212 */ /* 0x000fe400078e3cff */
[----:B--2---:R-:W-:-:S04]  /*2b70*/  SEL R0, RZ, 0x1, P0 ;  /* 0x00000001ff007807 */ /* 0x004fc80000000000 */
[----:B------:R-:W-:Y:S01]  /*2b80*/  LOP3.LUT R9, R9, R0, RZ, 0x3c, !PT ;  /* 0x0000000009097212 */ /* 0x000fe200078e3cff */
[----:B------:R-:W-:Y:S06]  /*2b90*/  @P3 BRA `(.L_x_48) ;  /* 0xfffffffc002c3947 */ /* 0x000fec000383ffff */
[----:B------:R-:W-:Y:S01]  /*2ba0*/  ULEA UR5, UR6, UR37, 0x3 ;  /* 0x0000002506057291 */ /* 0x000fe2000f8e18ff */
[----:B------:R-:W-:-:S08]  /*2bb0*/  SHF.L.U32 R3, R12, 0x1f, RZ ;  /* 0x0000001f0c037819 */ /* 0x000fd000000006ff */
[----:B------:R-:W1:Y:S02]  /*2bc0*/  SYNCS.PHASECHK.TRANS64 P0, [UR5+0xc0], R3 ;  /* 0x0000c003ff0075a7 */ /* 0x000e640008001005 */
[----:B-1----:R-:W-:Y:S05]  /*2bd0*/  @P0 BRA `(.L_x_49) ;  /* 0x0000000000080947 */ /* 0x002fea0003800000 */
[----:B------:R-:W1:Y:S02]  /*2be0*/  SYNCS.PHASECHK.TRANS64.TRYWAIT P0, [UR5+0xc0], R3 ;  /* 0x0000c003ff0075a7 */ /* 0x000e640008001105 */
[----:B-1----:R-:W-:Y:S05]  /*2bf0*/  @!P0 BRA `(.L_x_50) ;  /* 0x0000004c00548947 */ /* 0x002fea0003800000 */
.L_x_49:
[----:B------:R-:W-:-:S04]  /*2c00*/  UIADD3 UR4, UPT, UPT, UR6, 0x1, URZ ;  /* 0x0000000106047890 */ /* 0x000fc8000fffe0ff */
[----:B------:R-:W-:-:S04]  /*2c10*/  UISETP.NE.AND UP0, UPT, UR4, 0x2, UPT ;  /* 0x000000020400788c */ /* 0x000fc8000bf05270 */
[----:B------:R-:W-:Y:S02]  /*2c20*/  USEL UR7, URZ, 0x1, UP0 ;  /* 0x00000001ff077887 */ /* 0x000fe40008000000 */
[----:B------:R-:W-:-:S04]  /*2c30*/  USEL UR4, UR4, URZ, UP0 ;  /* 0x000000ff04047287 */ /* 0x000fc80008000000 */
[----:B------:R-:W-:Y:S01]  /*2c40*/  ULEA UR4, UR4, UR37, 0x3 ;  /* 0x0000002504047291 */ /* 0x000fe2000f8e18ff */
[----:B-1----:R-:W-:-:S04]  /*2c50*/  LOP3.LUT R3, R12, UR7, RZ, 0x3c, !PT ;  /* 0x000000070c037c12 */ /* 0x002fc8000f8e3cff */
[----:B------:R-:W-:-:S04]  /*2c60*/  SHF.L.U32 R0, R3, 0x1f, RZ ;  /* 0x0000001f03007819 */ /* 0x000fc800000006ff */
[----:B------:R-:W1:Y:S02]  /*2c70*/  SYNCS.PHASECHK.TRANS64 P0, [UR4+0xc0], R0 ;  /* 0x0000c000ff0075a7 */ /* 0x000e640008001004 */
[----:B-1----:R-:W-:Y:S05]  /*2c80*/  @P0 EXIT ;  /* 0x000000000000094d */ /* 0x002fea0003800000 */
[----:B------:R-:W-:Y:S02]  /*2c90*/  SHF.L.U32 R3, R3, 0x1f, RZ ;  /* 0x0000001f03037819 */ /* 0x000fe400000006ff */
[----:B------:R-:W-:-:S07]  /*2ca0*/  MOV R0, UR4 ;  /* 0x0000000400007c02 */ /* 0x000fce0008000f00 */
.L_x_51:
[----:B-1----:R1:W2:Y:S02]  /*2cb0*/  SYNCS.PHASECHK.TRANS64.TRYWAIT P0, [R0+URZ+0xc0], R3 ;  /* 0x0000c003000075a7 */ /* 0x0022a400080011ff */
[----:B--2---:R-:W-:Y:S05]  /*2cc0*/  @!P0 NANOSLEEP.SYNCS 0x989680 ;  /* 0x009896800000895d */ /* 0x004fea0003900000 */
[----:B------:R-:W2:Y:S02]  /*2cd0*/  @!P0 SYNCS.PHASECHK.TRANS64 P0, [R0+URZ+0xc0], R3 ;  /* 0x0000c003000085a7 */ /* 0x000ea400080010ff */
[----:B--2---:R-:W-:Y:S05]  /*2ce0*/  @P0 EXIT ;  /* 0x000000000000094d */ /* 0x004fea0003800000 */
[----:B------:R-:W-:Y:S05]  /*2cf0*/  BRA `(.L_x_51) ;  /* 0xfffffffc00ec7947 */ /* 0x000fea000383ffff */
.L_x_44:
[----:B------:R-:W-:-:S09]  /*2d00*/  UISETP.NE.AND UP1, UPT, UR8, URZ, UPT ;  /* 0x000000ff0800728c */ /* 0x000fd2000bf25270 */
[----:B------:R-:W-:Y:S05]  /*2d10*/  BRA.U UP1, `(.L_x_52) ;  /* 0x0000000d01c87547 */ /* 0x000fea000b800000 */
[----:B------:R-:W-:Y:S01]  /*2d20*/  UMOV UR4, 0x40 ;  /* 0x0000004000047882 */ /* 0x000fe20000000000 */
[----:B------:R-:W-:Y:S01]  /*2d30*/  NOP ;  /* 0x0000000000007918 */ /* 0x000fe20000000000 */
[----:B------:R-:W-:Y:S01]  /*2d40*/  ULEA UR4, UR37, UR4, 0x18 ;  /* 0x0000000425047291 */ /* 0x000fe2000f8ec0ff */
[----:B------:R-:W-:Y:S02]  /*2d50*/  UMOV UR5, 0x400 ;  /* 0x0000040000057882 */ /* 0x000fe40000000000 */
[----:B------:R-:W-:-:S06]  /*2d60*/  ULEA UR37, UR37, UR5, 0x18 ;  /* 0x0000000525257291 */ /* 0x000fcc000f8ec0ff */
[----:B------:R-:W1:Y:S02]  /*2d70*/  LDS.U8 R0, [UR4+0x1c] ;  /* 0x00001c04ff007984 */ /* 0x000e640008000000 */
[----:B-1----:R-:W-:-:S13]  /*2d80*/  ISETP.NE.AND P0, PT, R0, RZ, PT ;  /* 0x000000ff0000720c */ /* 0x002fda0003f05270 */
[----:B------:R-:W-:Y:S05]  /*2d90*/  @P0 BRA `(.L_x_53) ;  /* 0x0000000000580947 */ /* 0x000fea0003800000 */
[----:B------:R-:W-:-:S13]  /*2da0*/  ELECT P0, URZ, PT ;  /* 0x0000000000ff782f */ /* 0x000fda0003800000 */
[----:B------:R-:W-:Y:S05]  /*2db0*/  @!P0 BRA `(.L_x_54) ;  /* 0x0000000000608947 */ /* 0x000fea0003800000 */
[----:B------:R-:W-:Y:S01]  /*2dc0*/  UMOV UR5, 0x10 ;  /* 0x0000001000057882 */ /* 0x000fe20000000000 */
[----:B------:R-:W-:Y:S01]  /*2dd0*/  HFMA2 R0, -RZ, RZ, 0, 5.9604644775390625e-08 ;  /* 0x00000001ff007431 */ /* 0x000fe200000001ff */
[----:B------:R-:W-:-:S03]  /*2de0*/  MOV R2, 0xffff ;  /* 0x0000ffff00027802 */ /* 0x000fc60000000f00 */
[----:B------:R-:W-:Y:S04]  /*2df0*/  DEPBAR.LE SB1, 0x36 ;  /* 0x00009d800000791a */ /* 0x000fe80000000000 */
[----:B------:R-:W1:Y:S02]  /*2e00*/  UTCATOMSWS.FIND_AND_SET.ALIGN UP0, UR5, UR5 ;  /* 0x00000005000575e3 */ /* 0x000e640008000800 */
[----:B-1----:R-:W-:Y:S01]  /*2e10*/  MOV R3, UR5 ;  /* 0x0000000500037c02 */ /* 0x002fe20008000f00 */
[----:B------:R-:W-:Y:S06]  /*2e20*/  BRA.U UP0, `(.L_x_55) ;  /* 0x0000000100187547 */ /* 0x000fec000b800000 */
.L_x_56:
[----:B------:R-:W-:Y:S05]  /*2e30*/  NANOSLEEP 0x64 ;  /* 0x000000640000795d */ /* 0x000fea0003800000 */
[----:B------:R-:W-:-:S05]  /*2e40*/  UMOV UR5, 0x10 ;  /* 0x0000001000057882 */ /* 0x000fca0000000000 */
[----:B------:R-:W-:Y:S04]  /*2e50*/  DEPBAR.LE SB1, 0x36 ;  /* 0x00009d800000791a */ /* 0x000fe80000000000 */
[----:B------:R-:W1:Y:S02]  /*2e60*/  UTCATOMSWS.FIND_AND_SET.ALIGN UP0, UR5, UR5 ;  /* 0x00000005000575e3 */ /* 0x000e640008000800 */
[----:B-1----:R-:W-:Y:S01]  /*2e70*/  MOV R3, UR5 ;  /* 0x0000000500037c02 */ /* 0x002fe20008000f00 */
[----:B------:R-:W-:Y:S05]  /*2e80*/  BRA.U !UP0, `(.L_x_56) ;  /* 0xfffffffd08e87547 */ /* 0x000fea000b83ffff */
.L_x_55:
[-C--:B------:R-:W-:Y:S02]  /*2e90*/  SHF.L.U32 R2, R2, R3.reuse, RZ ;  /* 0x0000000302027219 */ /* 0x080fe400000006ff */
[----:B------:R-:W-:Y:S01]  /*2ea0*/  SHF.L.U32 R0, R0, R3, RZ ;  /* 0x0000000300007219 */ /* 0x000fe200000006ff */
[----:B------:R-:W-:Y:S02]  /*2eb0*/  IMAD.SHL.U32 R3, R3, 0x20, RZ ;  /* 0x0000002003037824 */ /* 0x000fe400078e00ff */
[----:B------:R1:W-:Y:S04]  /*2ec0*/  ATOMS.OR RZ, [UR4+0x14], R2 ;  /* 0x00001402ffff798c */ /* 0x0003e8000b000004 */
[----:B------:R1:W-:Y:S04]  /*2ed0*/  ATOMS.OR RZ, [UR4+0x18], R0 ;  /* 0x00001800ffff798c */ /* 0x0003e8000b000004 */
[----:B------:R1:W-:Y:S01]  /*2ee0*/  STS [UR37+0x160], R3 ;  /* 0x00016003ff007988 */ /* 0x0003e20008000825 */
[----:B------:R-:W-:Y:S05]  /*2ef0*/  BRA `(.L_x_54) ;  /* 0x0000000000107947 */ /* 0x000fea0003800000 */
.L_x_53:
[----:B------:R-:W-:Y:S02]  /*2f00*/  MOV R0, 0xffffffff ;  /* 0xffffffff00007802 */ /* 0x000fe40000000f00 */
[----:B------:R-:W-:-:S03]  /*2f10*/  MOV R2, 0x2f40 ;  /* 0x00002f4000027802 */ /* 0x000fc60000000f00 */
[----:B------:R1:W-:Y:S04]  /*2f20*/  STS [UR37+0x160], R0 ;  /* 0x00016000ff007988 */ /* 0x0003e80008000825 */
[----:B-1-3-5:R-:W-:Y:S05]  /*2f30*/  CALL.REL.NOINC `($__internal_1_$__cuda_sm10x_tcgen05_guardrail_trap_phase_invalid_during_alloc) ;  /* 0x0000005000107944 */ /* 0x02afea0003c00000 */
.L_x_54:
[----:B------:R-:W-:Y:S05]  /*2f40*/  WARPSYNC.ALL ;  /* 0x0000000000007948 */ /* 0x000fea0003800000 */
[----:B------:R-:W2:Y:S01]  /*2f50*/  S2UR UR5, SR_CgaCtaId ;  /* 0x00000000000579c3 */ /* 0x000ea20000008800 */
[----:B------:R-:W-:Y:S01]  /*2f60*/  UMOV UR4, 0x400 ;  /* 0x0000040000047882 */ /* 0x000fe20000000000 */
[----:B------:R-:W-:-:S06]  /*2f70*/  NOP ;  /* 0x0000000000007918 */ /* 0x000fcc0000000000 */
[----:B------:R-:W-:Y:S06]  /*2f80*/  BAR.ARV 0x6, 0xa0 ;  /* 0x0182800000007b1d */ /* 0x000fec0000002000 */
[----:B------:R-:W4:Y:S01]  /*2f90*/  LDCU UR7, c[0x0][0x38c] ;  /* 0x00007180ff0777ac */ /* 0x000f220008000800 */
[----:B------:R-:W-:Y:S01]  /*2fa0*/  IMAD.MOV.U32 R11, RZ, RZ, 0x1 ;  /* 0x00000001ff0b7424 */ /* 0x000fe200078e00ff */
[----:B------:R-:W-:Y:S01]  /*2fb0*/  CS2R R8, SRZ ;  /* 0x0000000000087805 */ /* 0x000fe2000001ff00 */
[----:B------:R-:W-:Y:S01]  /*2fc0*/  IMAD.MOV.U32 R10, RZ, RZ, RZ ;  /* 0x000000ffff0a7224 */ /* 0x000fe200078e00ff */
[----:B------:R-:W3:Y:S01]  /*2fd0*/  LDCU UR6, c[0x0][0x38c] ;  /* 0x00007180ff0677ac */ /* 0x000ee20008000800 */
[----:B------:R-:W-:Y:S01]  /*2fe0*/  UMOV UR14, URZ ;  /* 0x000000ff000e7c82 */ /* 0x000fe20008000000 */
[----:B------:R-:W-:Y:S01]  /*2ff0*/  UMOV UR13, URZ ;  /* 0x000000ff000d7c82 */ /* 0x000fe20008000000 */
[----:B--2---:R-:W-:Y:S01]  /*3000*/  ULEA UR5, UR5, UR4, 0x18 ;  /* 0x0000000405057291 */ /* 0x004fe2000f8ec0ff */
[----:B------:R-:W-:Y:S01]  /*3010*/  UMOV UR24, 0x0 ;  /* 0x0000000000187882 */ /* 0x000fe20000000000 */
[----:B------:R-:W-:-:S02]  /*3020*/  UMOV UR25, 0x4210490 ;  /* 0x0421049000197882 */ /* 0x000fc40000000000 */
[----:B------:R-:W-:Y:S02]  /*3030*/  UIADD3 UR10, UPT, UPT, UR5, 0x4400, URZ ;  /* 0x00004400050a7890 */ /* 0x000fe4000fffe0ff */
[----:B------:R-:W-:Y:S02]  /*3040*/  UIADD3 UR15, UPT, UPT, UR5, 0x14400, URZ ;  /* 0x00014400050f7890 */ /* 0x000fe4000fffe0ff */
[----:B----4-:R-:W-:Y:S01]  /*3050*/  UIADD3 UR7, UPT, UPT, UR7, 0x7f, URZ ;  /* 0x0000007f07077890 */ /* 0x010fe2000fffe0ff */
[----:B-1----:R-:W1:Y:S01]  /*3060*/  LDS R0, [UR5+0x160] ;  /* 0x00016005ff007984 */ /* 0x002e620008000800 */
[----:B------:R-:W-:Y:S02]  /*3070*/  USHF.R.U32.HI UR10, URZ, 0x4, UR10 ;  /* 0x00000004ff0a7899 */ /* 0x000fe4000801160a */
[----:B------:R-:W-:Y:S02]  /*3080*/  USHF.R.S32.HI UR4, URZ, 0x1f, UR7 ;  /* 0x0000001fff047899 */ /* 0x000fe40008011407 */
[----:B------:R-:W-:-:S02]  /*3090*/  USHF.R.U32.HI UR15, URZ, 0x4, UR15 ;  /* 0x00000004ff0f7899 */ /* 0x000fc4000801160f */
[----:B------:R-:W-:Y:S02]  /*30a0*/  ULEA.HI UR4, UR4, UR7, URZ, 0x7 ;  /* 0x0000000704047291 */ /* 0x000fe4000f8f38ff */
[----:B------:R-:W-:Y:S02]  /*30b0*/  ULOP3.LUT UR10, UR10, 0x3fff, URZ, 0xc0, !UPT ;  /* 0x00003fff0a0a7892 */ /* 0x000fe4000f8ec0ff */
[----:B------:R-:W-:Y:S01]  /*30c0*/  USHF.R.S32.HI UR4, URZ, 0x7, UR4 ;  /* 0x00000007ff047899 */ /* 0x000fe20008011404 */
[----:B------:R-:W-:Y:S01]  /*30d0*/  UMOV UR22, 0x0 ;  /* 0x0000000000167882 */ /* 0x000fe20000000000 */
[----:B------:R-:W-:Y:S02]  /*30e0*/  UMOV UR23, 0x4210490 ;  /* 0x0421049000177882 */ /* 0x000fe40000000000 */
[----:B------:R-:W-:Y:S02]  /*30f0*/  UISETP.LT.AND UP0, UPT, UR4, 0x1, UPT ;  /* 0x000000010400788c */ /* 0x000fe4000bf01270 */
[----:B------:R-:W-:-:S02]  /*3100*/  ULOP3.LUT UR15, UR15, 0x3fff, URZ, 0xc0, !UPT ;  /* 0x00003fff0f0f7892 */ /* 0x000fc4000f8ec0ff */
[----:B------:R-:W-:Y:S02]  /*3110*/  USEL UR9, UR4, 0x1, !UP0 ;  /* 0x0000000104097887 */ /* 0x000fe4000c000000 */
[----:B------:R-:W-:Y:S02]  /*3120*/  ULOP3.LUT UR10, UR10, 0x10000, URZ, 0xfc, !UPT ;  /* 0x000100000a0a7892 */ /* 0x000fe4000f8efcff */
[----:B------:R-:W-:Y:S02]  /*3130*/  UIADD3 UR9, UPT, UPT, -UR9, URZ, URZ ;  /* 0x000000ff09097290 */ /* 0x000fe4000fffe1ff */
[----:B---3--:R-:W-:Y:S01]  /*3140*/  UISETP.GE.AND UP3, UPT, UR6, 0x1, UPT ;  /* 0x000000010600788c */ /* 0x008fe2000bf66270 */
[----:B------:R-:W-:Y:S01]  /*3150*/  UMOV UR20, 0x0 ;  /* 0x0000000000147882 */ /* 0x000fe20000000000 */
[----:B------:R-:W-:Y:S01]  /*3160*/  UMOV UR21, 0x4210490 ;  /* 0x0421049000157882 */ /* 0x000fe20000000000 */
[----:B------:R-:W-:Y:S01]  /*3170*/  UMOV UR18, 0x0 ;  /* 0x0000000000127882 */ /* 0x000fe20000000000 */
[----:B------:R-:W-:Y:S01]  /*3180*/  UMOV UR19, 0x4210490 ;  /* 0x0421049000137882 */ /* 0x000fe20000000000 */
[----:B-1----:R-:W-:-:S15]  /*3190*/  R2UR UR16, R0 ;  /* 0x00000000001072ca */ /* 0x002fde00000e0000 */
.L_x_63:
[----:B------:R-:W-:Y:S02]  /*31a0*/  LEA R0, R10, UR5, 0x3 ;  /* 0x000000050a007c11 */ /* 0x000fe4000f8e18ff */
[----:B------:R-:W-:Y:S02]  /*31b0*/  SHF.L.U32 R5, R9, 0x1f, RZ ;  /* 0x0000001f09057819 */ /* 0x000fe400000006ff */
[----:B------:R-:W-:Y:S01]  /*31c0*/  PLOP3.LUT P0, PT, PT, PT, UP3, 0x80, 0x8 ;  /* 0x000000000008781c */ /* 0x000fe20003f0f038 */
[----:B------:R-:W-:Y:S01]  /*31d0*/  VIADD R3, R0, 0xc0 ;  /* 0x000000c000037836 */ /* 0x000fe20000000000 */
[----:B-1----:R-:W1:Y:S02]  /*31e0*/  SYNCS.PHASECHK.TRANS64.TRYWAIT P1, [R0+URZ+0xb0], R5 ;  /* 0x0000b005000075a7 */ /* 0x002e6400080211ff */
[----:B-1-3--:R-:W-:Y:S09]  /*31f0*/  @!P1 BRA `(.L_x_57) ;  /* 0x0000004400ec9947 */ /* 0x00aff20003800000 */
.L_x_132:
[----:B------:R-:W-:Y:S01]  /*3200*/  LEA R4, R10, UR5, 0x4 ;  /* 0x000000050a047c11 */ /* 0x000fe2000f8e20ff */
[----:B------:R-:W-:Y:S01]  /*3210*/  @UP3 ULEA UR6, UR13, UR5, 0x3 ;  /* 0x000000050d063291 */ /* 0x000fe2000f8e18ff */
[----:B------:R-:W-:Y:S01]  /*3220*/  PLOP3.LUT P2, PT, PT, PT, PT, 0x80, 0x8 ;  /* 0x000000000008781c */ /* 0x000fe20003f4f070 */
[----:B------:R-:W-:Y:S01]  /*3230*/  ULEA UR7, UR14, UR5, 0x3 ;  /* 0x000000050e077291 */ /* 0x000fe2000f8e18ff */
[----:B------:R-:W-:Y:S02]  /*3240*/  PRMT R3, RZ, 0x654, R3 ;  /* 0x00000654ff037816 */ /* 0x000fe40000000003 */
[----:B-1----:R-:W1:Y:S01]  /*3250*/  LDS.128 R4, [R4+0x140] ;  /* 0x0001400004047984 */ /* 0x002e620000000c00 */
[----:B------:R-:W-:Y:S02]  /*3260*/  @P0 SHF.L.U32 R2, R8, 0x1f, RZ ;  /* 0x0000001f08020819 */ /* 0x000fe400000006ff */
[----:B------:R-:W-:Y:S01]  /*3270*/  SHF.L.U32 R0, R11, 0x1f, RZ ;  /* 0x0000001f0b007819 */ /* 0x000fe200000006ff */
[----:B------:R-:W-:Y:S01]  /*3280*/  @!PT LDS RZ, [RZ] ;  /* 0x00000000fffff984 */ /* 0x000fe20000000800 */
[----:B------:R-:W-:Y:S01]  /*3290*/  @!PT LDS RZ, [RZ] ;  /* 0x00000000fffff984 */ /* 0x000fe20000000800 */
[----:B------:R-:W-:Y:S01]  /*32a0*/  @!PT LDS RZ, [RZ] ;  /* 0x00000000fffff984 */ /* 0x000fe20000000800 */
[----:B------:R-:W-:Y:S01]  /*32b0*/  @!PT LDS RZ, [RZ] ;  /* 0x00000000fffff984 */ /* 0x000fe20000000800 */
[----:B------:R2:W-:Y:S06]  /*32c0*/  MEMBAR.ALL.CTA ;  /* 0x0000000000007992 */ /* 0x0005ec0000008000 */
[----:B--2---:R-:W2:Y:S02]  /*32d0*/  FENCE.VIEW.ASYNC.S ;  /* 0x00000000000073c6 */ /* 0x004ea40000000000 */
[----:B--2---:R2:W-:Y:S01]  /*32e0*/  SYNCS.ARRIVE.TRANS64.RED.A1T0 RZ, [R3+URZ], RZ ;  /* 0x000000ff03ff79a7 */ /* 0x0045e200081004ff */
[----:B------:R2:W3:Y:S01]  /*32f0*/  @P0 SYNCS.PHASECHK.TRANS64.TRYWAIT P2, [UR6], R2 ;  /* 0x00000002ff0005a7 */ /* 0x0004e20008041106 */
[----:B------:R-:W-:Y:S01]  /*3300*/  ULEA.HI UR6, UR14, UR14, URZ, 0x1 ;  /* 0x0000000e0e067291 */ /* 0x000fe2000f8f08ff */
[----:B-1----:R-:W-:-:S03]  /*3310*/  LOP3.LUT P1, RZ, R6, 0x1, RZ, 0xc0, !PT ;  /* 0x0000000106ff7812 */ /* 0x002fc6000782c0ff */
[----:B------:R-:W-:Y:S02]  /*3320*/  USHF.L.U32 UR8, UR6, 0x6, URZ ;  /* 0x0000000606087899 */ /* 0x000fe400080006ff */
[----:B------:R-:W-:Y:S02]  /*3330*/  ULOP3.LUT UR6, UR6, 0xffe, URZ, 0xc0, !UPT ;  /* 0x00000ffe06067892 */ /* 0x000fe4000f8ec0ff */
[----:B------:R-:W-:Y:S02]  /*3340*/  ULOP3.LUT UR8, UR8, 0xffffff80, URZ, 0xc0, !UPT ;  /* 0xffffff8008087892 */ /* 0x000fe4000f8ec0ff */
[----:B------:R-:W-:Y:S02]  /*3350*/  UIADD3 UR6, UPT, UPT, -UR6, UR14, URZ ;  /* 0x0000000e06067290 */ /* 0x000fe4000fffe1ff */
[----:B------:R-:W-:Y:S01]  /*3360*/  UIADD3 UR8, UPT, UPT, UR16, UR8, URZ ;  /* 0x0000000810087290 */ /* 0x000fe2000fffe0ff */
[----:B------:R-:W1:Y:S03]  /*3370*/  SYNCS.PHASECHK.TRANS64.TRYWAIT P0, [UR7+0xf0], R0 ;  /* 0x0000f000ff0075a7 */ /* 0x000e660008001107 */
[----:B------:R-:W-:Y:S01]  /*3380*/  ULEA UR8, UR6, UR8, 0x14 ;  /* 0x0000000806087291 */ /* 0x000fe2000f8ea0ff */
[----:B-123--:R-:W-:Y:S11]  /*3390*/  @!P0 BRA `(.L_x_58) ;  /* 0x0000004400988947 */ /* 0x00eff60003800000 */
.L_x_134:
[----:B------:R-:W-:Y:S01]  /*33a0*/  IADD3 R10, PT, PT, R10, 0x1, RZ ;  /* 0x000000010a0a7810 */ /* 0x000fe20007ffe0ff */
[----:B------:R-:W-:Y:S06]  /*33b0*/  BRA.U !UP3, `(.L_x_59) ;  /* 0x000000010bc07547 */ /* 0x000fec000b800000 */
[----:B------:R-:W-:Y:S01]  /*33c0*/  UPLOP3.LUT UP4, UPT, UPT, UPT, UPT, 0x40, 0x4 ;  /* 0x000000000004789c */ /* 0x000fe20003f8e870 */
[----:B------:R-:W-:Y:S01]  /*33d0*/  UMOV UR12, UR9 ;  /* 0x00000009000c7c82 */ /* 0x000fe20008000000 */
[----:B------:R-:W-:Y:S01]  /*33e0*/  UMOV UR11, UR4 ;  /* 0x00000004000b7c82 */ /* 0x000fe20008000000 */
[----:B------:R-:W-:-:S08]  /*33f0*/  UMOV UR17, UR13 ;  /* 0x0000000d00117c82 */ /* 0x000fd00008000000 */
.L_x_62:
[----:B------:R-:W-:Y:S02]  /*3400*/  UIADD3 UR12, UPT, UPT, UR12, 0x1, URZ ;  /* 0x000000010c0c7890 */ /* 0x000fe4000fffe0ff */
[----:B--2---:R-:W-:Y:S02]  /*3410*/  ULEA UR6, UR17, UR5, 0x3 ;  /* 0x0000000511067291 */ /* 0x004fe4000f8e18ff */
[----:B------:R-:W-:Y:S01]  /*3420*/  UISETP.NE.AND UP0, UPT, UR12, URZ, UPT ;  /* 0x000000ff0c00728c */ /* 0x000fe2000bf05270 */
[----:B---3--:R-:W-:Y:S10]  /*3430*/  @P2 BRA `(.L_x_60) ;  /* 0x00000000000c2947 */ /* 0x008ff40003800000 */
[----:B-1----:R-:W-:Y:S04]  /*3440*/  SHF.L.U32 R3, R8, 0x1f, RZ ;  /* 0x0000001f08037819 */ /* 0x002fe800000006ff */
[----:B------:R-:W1:Y:S02]  /*3450*/  SYNCS.PHASECHK.TRANS64.TRYWAIT P0, [UR6], R3 ;  /* 0x00000003ff0075a7 */ /* 0x000e640008001106 */
[----:B-1----:R-:W-:Y:S05]  /*3460*/  @!P0 BRA `(.L_x_61) ;  /* 0x00000044007c8947 */ /* 0x002fea0003800000 */
.L_x_60:
[----:B------:R-:W-:Y:S01]  /*3470*/  UISETP.NE.AND UP1, UPT, UR11, 0x1, UPT ;  /* 0x000000010b00788c */ /* 0x000fe2000bf25270 */
[----:B------:R-:W-:Y:S01]  /*3480*/  PLOP3.LUT P2, PT, PT, PT, PT, 0x80, 0x8 ;  /* 0x000000000008781c */ /* 0x000fe20003f4f070 */
[----:B------:R-:W-:Y:S02]  /*3490*/  UIADD3 UR13, UPT, UPT, UR17, 0x1, URZ ;  /* 0x00000001110d7890 */ /* 0x000fe4000fffe0ff */
[----:B------:R-:W-:Y:S02]  /*34a0*/  ULEA UR28, UR17, UR15, 0xa ;  /* 0x0000000f111c7291 */ /* 0x000fe4000f8e50ff */
[----:B------:R-:W-:Y:S01]  /*34b0*/  UISETP.NE.AND UP2, UPT, UR13, 0x8, UPT ;  /* 0x000000080d00788c */ /* 0x000fe2000bf45270 */
[----:B------:R-:W-:Y:S01]  /*34c0*/  PLOP3.LUT P0, PT, PT, PT, UP1, 0x80, 0x8 ;  /* 0x000000000008781c */ /* 0x000fe20003f0f018 */
[----:B------:R-:W-:Y:S02]  /*34d0*/  UIADD3 UR40, UPT, UPT, UR28, 0x100, URZ ;  /* 0x000001001c287890 */ /* 0x000fe4000fffe0ff */
[----:B------:R-:W-:Y:S02]  /*34e0*/  USEL UR27, URZ, 0x1, UP2 ;  /* 0x00000001ff1b7887 */ /* 0x000fe40009000000 */
[----:B------:R-:W-:Y:S02]  /*34f0*/  USEL UR13, UR13, URZ, UP2 ;  /* 0x000000ff0d0d7287 */ /* 0x000fe40009000000 */
[----:B------:R-:W-:Y:S02]  /*3500*/  UIADD3 UR36, UPT, UPT, UR28, 0x200, URZ ;  /* 0x000002001c247890 */ /* 0x000fe4000fffe0ff */
[----:B------:R-:W-:Y:S01]  /*3510*/  @UP1 ULEA UR26, UR13, UR5, 0x3 ;  /* 0x000000050d1a1291 */ /* 0x000fe2000f8e18ff */
[----:B------:R-:W-:Y:S01]  /*3520*/  LOP3.LUT R8, R8, UR27, RZ, 0x3c, !PT ;  /* 0x0000001b08087c12 */ /* 0x000fe2000f8e3cff */
[----:B------:R-:W-:Y:S02]  /*3530*/  UIADD3 UR32, UPT, UPT, UR28, 0x300, URZ ;  /* 0x000003001c207890 */ /* 0x000fe4000fffe0ff */
[----:B------:R-:W-:Y:S01]  /*3540*/  UIADD3 UR6, UPT, UPT, UR6, 0x40, URZ ;  /* 0x0000004006067890 */ /* 0x000fe2000fffe0ff */
[----:B-1----:R-:W-:Y:S01]  /*3550*/  @P0 SHF.L.U32 R0, R8, 0x1f, RZ ;  /* 0x0000001f08000819 */ /* 0x002fe200000006ff */
[----:B------:R-:W-:Y:S01]  /*3560*/  UIADD3 UR11, UPT, UPT, UR11, -0x1, URZ ;  /* 0xffffffff0b0b7890 */ /* 0x000fe2000fffe0ff */
[----:B------:R-:W-:Y:S02]  /*3570*/  UMOV UR29, 0x40004040 ;  /* 0x40004040001d7882 */ /* 0x000fe40000000000 */
[----:B------:R2:W3:Y:S01]  /*3580*/  @P0 SYNCS.PHASECHK.TRANS64.TRYWAIT P2, [UR26], R0 ;  /* 0x00000000ff0005a7 */ /* 0x0004e2000804111a */
[----:B------:R-:W-:Y:S01]  /*3590*/  ULEA UR26, UR17, UR10, 0x9 ;  /* 0x0000000a111a7291 */ /* 0x000fe2000f8e48ff */
[----:B------:R-:W-:Y:S01]  /*35a0*/  UMOV UR27, 0x40004040 ;  /* 0x40004040001b7882 */ /* 0x000fe20000000000 */
[----:B------:R-:W-:Y:S02]  /*35b0*/  UMOV UR41, 0x40004040 ;  /* 0x4000404000297882 */ /* 0x000fe40000000000 */
[----:B------:R-:W-:Y:S02]  /*35c0*/  UIADD3 UR38, UPT, UPT, UR26, 0x2, URZ ;  /* 0x000000021a267890 */ /* 0x000fe4000fffe0ff */
[----:B------:R-:W-:Y:S02]  /*35d0*/  UIADD3 UR34, UPT, UPT, UR26, 0x4, URZ ;  /* 0x000000041a227890 */ /* 0x000fe4000fffe0ff */
[----:B------:R-:W-:Y:S01]  /*35e0*/  UIADD3 UR30, UPT, UPT, UR26, 0x6, URZ ;  /* 0x000000061a1e7890 */ /* 0x000fe2000fffe0ff */
[----:B------:R2:W-:Y:S01]  /*35f0*/  UTCQMMA gdesc[UR26], gdesc[UR28], tmem[UR8], tmem[UR24], idesc[UR25], UP4 ;  /* 0x00ff181c1a0075ea */ /* 0x0005e2000a000308 */
[----:B------:R-:W-:Y:S01]  /*3600*/  UPLOP3.LUT UP4, UPT, UPT, UPT, UPT, 0x80, 0x8 ;  /* 0x000000000008789c */ /* 0x000fe20003f8f070 */
[----:B------:R-:W-:Y:S01]  /*3610*/  UMOV UR39, 0x40004040 ;  /* 0x4000404000277882 */ /* 0x000fe20000000000 */
[----:B------:R-:W-:Y:S01]  /*3620*/  UMOV UR37, 0x40004040 ;  /* 0x4000404000257882 */ /* 0x000fe20000000000 */
[----:B------:R2:W-:Y:S01]  /*3630*/  UTCQMMA gdesc[UR38], gdesc[UR40], tmem[UR8], tmem[UR22], idesc[UR23], UPT ;  /* 0x00ff1628260075ea */ /* 0x0005e2000b800308 */
[----:B------:R-:W-:Y:S01]  /*3640*/  UMOV UR35, 0x40004040 ;  /* 0x4000404000237882 */ /* 0x000fe20000000000 */
[----:B------:R-:W-:Y:S01]  /*3650*/  UMOV UR33, 0x40004040 ;  /* 0x4000404000217882 */ /* 0x000fe20000000000 */
[----:B------:R-:W-:Y:S01]  /*3660*/  UMOV UR31, 0x40004040 ;  /* 0x40004040001f7882 */ /* 0x000fe20000000000 */
[----:B------:R2:W-:Y:S01]  /*3670*/  UTCQMMA gdesc[UR34], gdesc[UR36], tmem[UR8], tmem[UR20], idesc[UR21], UPT ;  /* 0x00ff1424220075ea */ /* 0x0005e2000b800308 */
[----:B------:R2:W-:Y:S01]  /*3680*/  UTCQMMA gdesc[UR30], gdesc[UR32], tmem[UR8], tmem[UR18], idesc[UR19], UPT ;  /* 0x00ff12201e0075ea */ /* 0x0005e2000b800308 */
[----:B------:R2:W-:Y:S01]  /*3690*/  UTCBAR [UR6], URZ ;  /* 0x000000ff060073e9 */ /* 0x0005e200080000ff */
[----:B------:R-:W-:Y:S01]  /*36a0*/  UMOV UR17, UR13 ;  /* 0x0000000d00117c82 */ /* 0x000fe20008000000 */
[----:B------:R-:W-:Y:S05]  /*36b0*/  BRA.U UP0, `(.L_x_62) ;  /* 0xfffffffd00507547 */ /* 0x000fea000b83ffff */
.L_x_59:
[----:B------:R-:W-:Y:S01]  /*36c0*/  UIADD3 UR14, UPT, UPT, UR14, 0x1, URZ ;  /* 0x000000010e0e7890 */ /* 0x000fe2000fffe0ff */
[C---:B------:R-:W-:Y:S01]  /*36d0*/  ISETP.NE.AND P0, PT, R10.reuse, 0x2, PT ;  /* 0x000000020a00780c */ /* 0x040fe20003f05270 */
[----:B------:R-:W-:Y:S02]  /*36e0*/  UIADD3 UR7, UPT, UPT, UR7, 0xd0, URZ ;  /* 0x000000d007077890 */ /* 0x000fe4000fffe0ff */
[----:B------:R-:W-:Y:S01]  /*36f0*/  UISETP.NE.AND UP0, UPT, UR14, 0x4, UPT ;  /* 0x000000040e00788c */ /* 0x000fe2000bf05270 */
[----:B-12---:R-:W-:Y:S02]  /*3700*/  SEL R0, RZ, 0x1, P0 ;  /* 0x00000001ff007807 */ /* 0x006fe40000000000 */
[----:B------:R-:W-:Y:S01]  /*3710*/  SEL R10, R10, RZ, P0 ;  /* 0x000000ff0a0a7207 */ /* 0x000fe20000000000 */
[----:B------:R-:W-:Y:S01]  /*3720*/  USEL UR6, URZ, 0x1, UP0 ;  /* 0x00000001ff067887 */ /* 0x000fe20008000000 */
[----:B------:R-:W-:Y:S01]  /*3730*/  LOP3.LUT R9, R9, R0, RZ, 0x3c, !PT ;  /* 0x0000000009097212 */ /* 0x000fe200078e3cff */
[----:B------:R-:W-:Y:S01]  /*3740*/  USEL UR14, UR14, URZ, UP0 ;  /* 0x000000ff0e0e7287 */ /* 0x000fe20008000000 */
[----:B------:R1:W-:Y:S03]  /*3750*/  UTCBAR [UR7], URZ ;  /* 0x000000ff070073e9 */ /* 0x0003e600080000ff */
[----:B------:R-:W-:Y:S01]  /*3760*/  LOP3.LUT R11, R11, UR6, RZ, 0x3c, !PT ;  /* 0x000000060b0b7c12 */ /* 0x000fe2000f8e3cff */
[----:B------:R-:W-:Y:S07]  /*3770*/  @P1 BRA `(.L_x_63) ;  /* 0xfffffff800881947 */ /* 0x000fee000383ffff */
[----:B------:R-:W2:Y:S01]  /*3780*/  S2UR UR4, SR_CgaCtaId ;  /* 0x00000000000479c3 */ /* 0x000ea20000008800 */
[----:B------:R-:W-:Y:S01]  /*3790*/  ELECT P0, URZ, PT ;  /* 0x0000000000ff782f */ /* 0x000fe20003800000 */
[----:B------:R-:W-:Y:S01]  /*37a0*/  IMAD.MOV.U32 R0, RZ, RZ, 0x1 ;  /* 0x00000001ff007424 */ /* 0x000fe200078e00ff */
[----:B------:R-:W-:Y:S01]  /*37b0*/  UIADD3 UR5, UPT, UPT, UR5, 0xf0, URZ ;  /* 0x000000f005057890 */ /* 0x000fe2000fffe0ff */
[----:B------:R-:W-:Y:S01]  /*37c0*/  SHF.L.U32 R3, R11, 0x1f, RZ ;  /* 0x0000001f0b037819 */ /* 0x000fe200000006ff */
[----:B------:R-:W-:-:S03]  /*37d0*/  UMOV UR6, 0x40 ;  /* 0x0000004000067882 */ /* 0x000fc60000000000 */
[----:B------:R-:W-:Y:S01]  /*37e0*/  UVIRTCOUNT.DEALLOC.SMPOOL 0x80 ;  /* 0x000000800000784c */ /* 0x000fe20000000000 */
[----:B--2---:R-:W-:Y:S02]  /*37f0*/  ULEA UR4, UR4, UR6, 0x18 ;  /* 0x0000000604047291 */ /* 0x004fe4000f8ec0ff */
[----:B------:R-:W-:-:S07]  /*3800*/  ULEA UR6, UR14, UR5, 0x3 ;  /* 0x000000050e067291 */ /* 0x000fce000f8e18ff */
[----:B------:R2:W-:Y:S02]  /*3810*/  @P0 STS.U8 [UR4+0x1c], R0 ;  /* 0x00001c00ff000988 */ /* 0x0005e40008000004 */
[----:B------:R-:W4:Y:S02]  /*3820*/  SYNCS.PHASECHK.TRANS64.TRYWAIT P0, [UR6], R3 ;  /* 0x00000003ff0075a7 */ /* 0x000f240008001106 */
[----:B--2-4-:R-:W-:Y:S05]  /*3830*/  @!P0 BRA `(.L_x_64) ;  /* 0x0000004000a08947 */ /* 0x014fea0003800000 */
.L_x_137:
[----:B-1----:R-:W-:-:S04]  /*3840*/  UIADD3 UR7, UPT, UPT, UR14, 0x1, URZ ;  /* 0x000000010e077890 */ /* 0x002fc8000fffe0ff */
[----:B------:R-:W-:-:S04]  /*3850*/  UISETP.NE.AND UP0, UPT, UR7, 0x4, UPT ;  /* 0x000000040700788c */ /* 0x000fc8000bf05270 */
[----:B------:R-:W-:Y:S02]  /*3860*/  USEL UR8, URZ, 0x1, UP0 ;  /* 0x00000001ff087887 */ /* 0x000fe40008000000 */
[----:B------:R-:W-:-:S04]  /*3870*/  USEL UR7, UR7, URZ, UP0 ;  /* 0x000000ff07077287 */ /* 0x000fc80008000000 */
[----:B------:R-:W-:Y:S01]  /*3880*/  ULEA UR6, UR7, UR5, 0x3 ;  /* 0x0000000507067291 */ /* 0x000fe2000f8e18ff */
[----:B------:R-:W-:-:S04]  /*3890*/  LOP3.LUT R2, R11, UR8, RZ, 0x3c, !PT ;  /* 0x000000080b027c12 */ /* 0x000fc8000f8e3cff */
[----:B--2---:R-:W-:-:S04]  /*38a0*/  SHF.L.U32 R3, R2, 0x1f, RZ ;  /* 0x0000001f02037819 */ /* 0x004fc800000006ff */
[----:B------:R-:W1:Y:S02]  /*38b0*/  SYNCS.PHASECHK.TRANS64.TRYWAIT P0, [UR6], R3 ;  /* 0x00000003ff0075a7 */ /* 0x000e640008001106 */
[----:B-1----:R-:W-:Y:S05]  /*38c0*/  @!P0 BRA `(.L_x_65) ;  /* 0x0000004000948947 */ /* 0x002fea0003800000 */
.L_x_139:
        /* <DEDUP_REMOVED lines=9> */
.L_x_141:
[----:B------:R-:W-:-:S04]  /*3960*/  UIADD3 UR7, UPT, UPT, UR7, 0x1, URZ ;  /* 0x0000000107077890 */ /* 0x000fc8000fffe0ff */
[----:B------:R-:W-:-:S04]  /*3970*/  UISETP.NE.AND UP0, UPT, UR7, 0x4, UPT ;  /* 0x000000040700788c */ /* 0x000fc8000bf05270 */
[----:B------:R-:W-:Y:S02]  /*3980*/  USEL UR6, URZ, 0x1, UP0 ;  /* 0x00000001ff067887 */ /* 0x000fe40008000000 */
[----:B------:R-:W-:-:S04]  /*3990*/  USEL UR7, UR7, URZ, UP0 ;  /* 0x000000ff07077287 */ /* 0x000fc80008000000 */
[----:B------:R-:W-:Y:S01]  /*39a0*/  ULEA UR7, UR7, UR5, 0x3 ;  /* 0x0000000507077291 */ /* 0x000fe2000f8e18ff */
[----:B-1----:R-:W-:-:S04]  /*39b0*/  LOP3.LUT R3, R2, UR6, RZ, 0x3c, !PT ;  /* 0x0000000602037c12 */ /* 0x002fc8000f8e3cff */
[----:B------:R-:W-:-:S04]  /*39c0*/  SHF.L.U32 R3, R3, 0x1f, RZ ;  /* 0x0000001f03037819 */ /* 0x000fc800000006ff */
[----:B------:R-:W1:Y:S02]  /*39d0*/  SYNCS.PHASECHK.TRANS64.TRYWAIT P0, [UR7], R3 ;  /* 0x00000003ff0075a7 */ /* 0x000e640008001107 */
[----:B-1----:R-:W-:Y:S05]  /*39e0*/  @!P0 BRA `(.L_x_67) ;  /* 0x00000040007c8947 */ /* 0x002fea0003800000 */
.L_x_143:
[----:B------:R-:W-:Y:S01]  /*39f0*/  NOP ;  /* 0x0000000000007918 */ /* 0x000fe20000000000 */
[----:B-1----:R-:W1:Y:S01]  /*3a00*/  LDS R0, [UR4+0x14] ;  /* 0x00001404ff007984 */ /* 0x002e620008000800 */
[----:B------:R-:W-:Y:S01]  /*3a10*/  ULOP3.LUT UR6, UR16, 0xffff, URZ, 0xc0, !UPT ;  /* 0x0000ffff10067892 */ /* 0x000fe2000f8ec0ff */
[----:B------:R-:W-:Y:S01]  /*3a20*/  UMOV UR8, 0xffff ;  /* 0x0000ffff00087882 */ /* 0x000fe20000000000 */
[----:B------:R-:W-:Y:S02]  /*3a30*/  UMOV UR5, 0x1 ;  /* 0x0000000100057882 */ /* 0x000fe40000000000 */
[----:B------:R-:W-:-:S04]  /*3a40*/  USHF.R.U32.HI UR6, URZ, 0x5, UR6 ;  /* 0x00000005ff067899 */ /* 0x000fc80008011606 */
[----:B------:R-:W-:Y:S02]  /*3a50*/  USHF.L.U32 UR8, UR8, UR6, URZ ;  /* 0x0000000608087299 */ /* 0x000fe400080006ff */
[----:B------:R-:W-:-:S04]  /*3a60*/  USHF.L.U32 UR5, UR5, UR6, URZ ;  /* 0x0000000605057299 */ /* 0x000fc800080006ff */
[----:B-1----:R-:W-:-:S04]  /*3a70*/  LOP3.LUT R0, R0, UR8, RZ, 0xc0, !PT ;  /* 0x0000000800007c12 */ /* 0x002fc8000f8ec0ff */
[----:B------:R-:W-:-:S13]  /*3a80*/  ISETP.NE.AND P0, PT, R0, UR8, PT ;  /* 0x0000000800007c0c */ /* 0x000fda000bf05270 */
[----:B------:R-:W-:Y:S05]  /*3a90*/  @P0 BRA `(.L_x_68) ;  /* 0x0000000000580947 */ /* 0x000fea0003800000 */
[----:B------:R-:W1:Y:S02]  /*3aa0*/  LDS R0, [UR4+0x18] ;  /* 0x00001804ff007984 */ /* 0x000e640008000800 */
[----:B-1----:R-:W-:-:S04]  /*3ab0*/  LOP3.LUT R0, R0, UR5, RZ, 0xc0, !PT ;  /* 0x0000000500007c12 */ /* 0x002fc8000f8ec0ff */
[----:B------:R-:W-:-:S13]  /*3ac0*/  ISETP.NE.AND P0, PT, R0, UR5, PT ;  /* 0x0000000500007c0c */ /* 0x000fda000bf05270 */
[----:B------:R-:W-:Y:S05]  /*3ad0*/  @P0 BRA `(.L_x_69) ;  /* 0x00000000003c0947 */ /* 0x000fea0003800000 */
[----:B------:R-:W1:Y:S01]  /*3ae0*/  S2R R2, SR_LANEID ;  /* 0x0000000000027919 */ /* 0x000e620000000000 */
[----:B------:R-:W-:Y:S01]  /*3af0*/  ULOP3.LUT UR8, URZ, UR8, URZ, 0x33, !UPT ;  /* 0x00000008ff087292 */ /* 0x000fe2000f8e33ff */
[----:B------:R-:W-:Y:S01]  /*3b00*/  LOP3.LUT R4, RZ, UR5, RZ, 0x33, !PT ;  /* 0x00000005ff047c12 */ /* 0x000fe2000f8e33ff */
[----:B------:R-:W-:Y:S02]  /*3b10*/  VOTEU.ANY UR7, UPT, PT ;  /* 0x0000000000077886 */ /* 0x000fe400038e0100 */
[----:B------:R-:W-:Y:S01]  /*3b20*/  UFLO.U32 UR7, UR7 ;  /* 0x00000007000772bd */ /* 0x000fe200080e0000 */
[----:B------:R-:W2:Y:S01]  /*3b30*/  REDUX UR5, R4 ;  /* 0x00000000040573c4 */ /* 0x000ea20000000000 */
[----:B------:R-:W-:-:S06]  /*3b40*/  IMAD.U32 R0, RZ, RZ, UR8 ;  /* 0x00000008ff007e24 */ /* 0x000fcc000f8e00ff */
[----:B------:R4:W-:Y:S01]  /*3b50*/  UTCATOMSWS.AND URZ, UR8 ;  /* 0x0000000800ff79e3 */ /* 0x0009e20008000000 */
[----:B------:R-:W3:Y:S01]  /*3b60*/  REDUX UR6, R0 ;  /* 0x00000000000673c4 */ /* 0x000ee20000000000 */
[----:B-1----:R-:W-:Y:S01]  /*3b70*/  ISETP.EQ.U32.AND P0, PT, R2, UR7, PT ;  /* 0x0000000702007c0c */ /* 0x002fe2000bf02070 */
[----:B--2---:R-:W-:Y:S01]  /*3b80*/  IMAD.U32 R2, RZ, RZ, UR5 ;  /* 0x00000005ff027e24 */ /* 0x004fe2000f8e00ff */
[----:B---3--:R-:W-:-:S11]  /*3b90*/  MOV R3, UR6 ;  /* 0x0000000600037c02 */ /* 0x008fd60008000f00 */
[----:B------:R4:W-:Y:S04]  /*3ba0*/  @P0 ATOMS.AND RZ, [UR4+0x14], R3 ;  /* 0x00001403ffff098c */ /* 0x0009e8000a800004 */
[----:B------:R4:W-:Y:S01]  /*3bb0*/  @P0 ATOMS.AND RZ, [UR4+0x18], R2 ;  /* 0x00001802ffff098c */ /* 0x0009e2000a800004 */
[----:B------:R-:W-:Y:S05]  /*3bc0*/  BRA `(.L_x_70) ;  /* 0x0000000000147947 */ /* 0x000fea0003800000 */
.L_x_69:
[----:B------:R-:W-:Y:S02]  /*3bd0*/  MOV R2, 0x3bf0 ;  /* 0x00003bf000027802 */ /* 0x000fe40000000f00 */
[----:B---3-5:R-:W-:Y:S05]  /*3be0*/  CALL.REL.NOINC `($__internal_0_$__cuda_sm10x_tcgen05_guardrail_trap_col_being_dealloced_not_returned_by_alloc) ;  /* 0x0000004000d87944 */ /* 0x028fea0003c00000 */
[----:B------:R-:W-:Y:S05]  /*3bf0*/  BRA `(.L_x_70) ;  /* 0x0000000000087947 */ /* 0x000fea0003800000 */
.L_x_68:
[----:B------:R-:W-:Y:S02]  /*3c00*/  MOV R2, 0x3c20 ;  /* 0x00003c2000027802 */ /* 0x000fe40000000f00 */
[----:B---3-5:R-:W-:Y:S05]  /*3c10*/  CALL.REL.NOINC `($__internal_2_$__cuda_sm10x_tcgen05_guardrail_trap_unallocated_columns_being_dealloced) ;  /* 0x0000004000e47944 */ /* 0x028fea0003c00000 */
.L_x_70:
[----:B------:R-:W-:Y:S01]  /*3c20*/  NOP ;  /* 0x0000000000007918 */ /* 0x000fe20000000000 */
[----:B----4-:R-:W-:Y:S05]  /*3c30*/  EXIT ;  /* 0x000000000000794d */ /* 0x010fea0003800000 */
.L_x_52:
[----:B------:R-:W-:-:S09]  /*3c40*/  UISETP.NE.OR UP2, UPT, UR8, 0x3, !UP2 ;  /* 0x000000030800788c */ /* 0x000fd2000d745670 */
[----:B------:R-:W-:Y:S05]  /*3c50*/  BRA.U UP2, `(.L_x_71) ;  /* 0x0000000d02407547 */ /* 0x000fea000b800000 */
[----:B------:R-:W1:Y:S01]  /*3c60*/  LDC R0, c[0x0][0xb30] ;  /* 0x0002cc00ff007b82 */ /* 0x000e620000000800 */
[----:B------:R-:W2:Y:S01]  /*3c70*/  LDCU.64 UR8, c[0x0][0x888] ;  /* 0x00011100ff0877ac */ /* 0x000ea20008000a00 */
[----:B------:R-:W-:Y:S02]  /*3c80*/  HFMA2 R29, -RZ, RZ, 0, 0 ;  /* 0x00000000ff1d7431 */ /* 0x000fe400000001ff */
[----:B------:R-:W-:Y:S01]  /*3c90*/  IMAD.MOV.U32 R31, RZ, RZ, 0x1 ;  /* 0x00000001ff1f7424 */ /* 0x000fe200078e00ff */
[----:B------:R-:W-:Y:S01]  /*3ca0*/  MOV R23, 0x1000 ;  /* 0x0000100000177802 */ /* 0x000fe20000000f00 */
[----:B------:R-:W4:Y:S01]  /*3cb0*/  LDCU.64 UR4, c[0x0][0x890] ;  /* 0x00011200ff0477ac */ /* 0x000f220008000a00 */
[----:B------:R-:W-:Y:S01]  /*3cc0*/  IMAD.MOV.U32 R30, RZ, RZ, RZ ;  /* 0x000000ffff1e7224 */ /* 0x000fe200078e00ff */
[----:B------:R-:W3:Y:S01]  /*3cd0*/  LDC R19, c[0x0][0x370] ;  /* 0x0000dc00ff137b82 */ /* 0x000ee20000000800 */
[----:B------:R-:W-:Y:S01]  /*3ce0*/  UMOV UR7, 0x400 ;  /* 0x0000040000077882 */ /* 0x000fe20000000000 */
[----:B------:R-:W-:-:S02]  /*3cf0*/  UPLOP3.LUT UP1, UPT, UPT, UPT, UPT, 0x40, 0x4 ;  /* 0x000000000004789c */ /* 0x000fc40003f2e870 */
[----:B------:R-:W-:-:S04]  /*3d00*/  ULEA UR7, UR37, UR7, 0x18 ;  /* 0x0000000725077291 */ /* 0x000fc8000f8ec0ff */
[----:B------:R-:W3:Y:S01]  /*3d10*/  LDC R2, c[0x0][0xb0c] ;  /* 0x0002c300ff027b82 */ /* 0x000ee20000000800 */
[----:B------:R-:W-:Y:S02]  /*3d20*/  UIADD3 UR13, UPT, UPT, UR7, 0x88, URZ ;  /* 0x00000088070d7890 */ /* 0x000fe4000fffe0ff */
[----:B--2---:R-:W-:Y:S02]  /*3d30*/  UISETP.NE.U32.AND UP2, UPT, UR8, URZ, UPT ;  /* 0x000000ff0800728c */ /* 0x004fe4000bf45070 */
[----:B------:R-:W-:Y:S02]  /*3d40*/  UIADD3 UR17, UPT, UPT, UR7, 0x80, URZ ;  /* 0x0000008007117890 */ /* 0x000fe4000fffe0ff */
[----:B----4-:R-:W-:Y:S01]  /*3d50*/  UISETP.NE.U32.AND UP3, UPT, UR4, URZ, UPT ;  /* 0x000000ff0400728c */ /* 0x010fe2000bf65070 */
[----:B------:R-:W2:Y:S01]  /*3d60*/  LDC R18, c[0x0][0xb20] ;  /* 0x0002c800ff127b82 */ /* 0x000ea20000000800 */
[----:B-1----:R-:W-:Y:S01]  /*3d70*/  ISETP.NE.AND P1, PT, R0, 0x1, PT ;  /* 0x000000010000780c */ /* 0x002fe20003f25270 */
[----:B------:R-:W-:-:S02]  /*3d80*/  UISETP.NE.AND.EX UP2, UPT, UR9, URZ, UPT, UP2 ;  /* 0x000000ff0900728c */ /* 0x000fc4000bf45320 */
[----:B------:R-:W-:Y:S02]  /*3d90*/  UPRMT UR13, UR37, 0x654, UR13 ;  /* 0x00000654250d7896 */ /* 0x000fe4000800000d */
[----:B------:R-:W-:Y:S02]  /*3da0*/  UISETP.NE.AND.EX UP3, UPT, UR5, URZ, UPT, UP3 ;  /* 0x000000ff0500728c */ /* 0x000fe4000bf65330 */
[----:B------:R-:W1:Y:S08]  /*3db0*/  LDC.64 R32, c[0x0][0x348] ;  /* 0x0000d200ff207b82 */ /* 0x000e700000000a00 */
[----:B------:R-:W4:Y:S08]  /*3dc0*/  LDC.64 R16, c[0x0][0xb10] ;  /* 0x0002c400ff107b82 */ /* 0x000f300000000a00 */
[----:B------:R-:W1:Y:S08]  /*3dd0*/  LDC.64 R6, c[0x0][0xb18] ;  /* 0x0002c600ff067b82 */ /* 0x000e700000000a00 */
[----:B------:R-:W1:Y:S08]  /*3de0*/  LDC.64 R4, c[0x0][0xb28] ;  /* 0x0002ca00ff047b82 */ /* 0x000e700000000a00 */
[----:B--23--:R-:W1:Y:S02]  /*3df0*/  LDC R22, c[0x0][0x374] ;  /* 0x0000dd00ff167b82 */ /* 0x00ce640000000800 */
.L_x_80:
[C---:B------:R-:W-:Y:S02]  /*3e00*/  LEA R0, R30.reuse, UR7, 0x3 ;  /* 0x000000071e007c11 */ /* 0x040fe4000f8e18ff */
[----:B------:R-:W-:Y:S02]  /*3e10*/  SHF.L.U32 R3, R29, 0x1f, RZ ;  /* 0x0000001f1d037819 */ /* 0x000fe400000006ff */
[----:B------:R-:W-:Y:S02]  /*3e20*/  LEA R24, R30, UR7, 0x4 ;  /* 0x000000071e187c11 */ /* 0x000fe4000f8e20ff */
[----:B--2---:R-:W2:Y:S02]  /*3e30*/  SYNCS.PHASECHK.TRANS64.TRYWAIT P0, [R0+URZ+0xb0], R3 ;  /* 0x0000b003000075a7 */ /* 0x004ea400080011ff */
[----:B--2---:R-:W-:Y:S05]  /*3e40*/  @!P0 BRA `(.L_x_72) ;  /* 0x0000003c007c8947 */ /* 0x004fea0003800000 */
.L_x_144:
[----:B------:R-:W-:Y:S01]  /*3e50*/  ISETP.GE.AND P0, PT, R40, 0x1, PT ;  /* 0x000000012800780c */ /* 0x000fe20003f06270 */
[----:B------:R-:W3:Y:S01]  /*3e60*/  LDS.128 R24, [R24+0x140] ;  /* 0x0001400018187984 */ /* 0x000ee20000000c00 */
[----:B--2---:R-:W-:Y:S01]  /*3e70*/  VIADD R0, R0, 0xc0 ;  /* 0x000000c000007836 */ /* 0x004fe20000000000 */
[----:B------:R-:W-:Y:S01]  /*3e80*/  @!PT LDS RZ, [RZ] ;  /* 0x00000000fffff984 */ /* 0x000fe20000000800 */
[----:B------:R-:W-:Y:S01]  /*3e90*/  @!PT LDS RZ, [RZ] ;  /* 0x00000000fffff984 */ /* 0x000fe20000000800 */
[----:B------:R-:W-:Y:S01]  /*3ea0*/  @!PT LDS RZ, [RZ] ;  /* 0x00000000fffff984 */ /* 0x000fe20000000800 */
[----:B------:R-:W-:Y:S01]  /*3eb0*/  @!PT LDS RZ, [RZ] ;  /* 0x00000000fffff984 */ /* 0x000fe20000000800 */
[----:B------:R2:W-:Y:S06]  /*3ec0*/  MEMBAR.ALL.CTA ;  /* 0x0000000000007992 */ /* 0x0005ec0000008000 */
[----:B--2---:R-:W2:Y:S01]  /*3ed0*/  FENCE.VIEW.ASYNC.S ;  /* 0x00000000000073c6 */ /* 0x004ea20000000000 */
[----:B------:R-:W-:Y:S04]  /*3ee0*/  PRMT R0, RZ, 0x654, R0 ;  /* 0x00000654ff007816 */ /* 0x000fe80000000000 */
[----:B--2---:R2:W-:Y:S01]  /*3ef0*/  SYNCS.ARRIVE.TRANS64.RED.A1T0 RZ, [R0+URZ], RZ ;  /* 0x000000ff00ff79a7 */ /* 0x0045e200081004ff */
[----:B---3--:R-:W-:Y:S11]  /*3f00*/  LOP3.LUT P3, RZ, R26, 0x1, RZ, 0xc0, !PT ;  /* 0x000000011aff7812 */ /* 0x008ff6000786c0ff */
[----:B------:R-:W-:Y:S02]  /*3f10*/  @!UPT UIADD3 URZ, UPT, UPT, URZ, URZ, URZ ;  /* 0x000000fffffff290 */ /* 0x000fe4000fffe0ff */
[----:B------:R-:W-:Y:S02]  /*3f20*/  @P3 MOV R13, R24 ;  /* 0x00000018000d3202 */ /* 0x000fe40000000f00 */
[----:B------:R-:W-:Y:S01]  /*3f30*/  @P3 LOP3.LUT R8, R25, 0xffff, RZ, 0xc0, !PT ;  /* 0x0000ffff19083812 */ /* 0x000fe200078ec0ff */
[----:B--2---:R-:W-:Y:S06]  /*3f40*/  @!P0 BRA `(.L_x_73) ;  /* 0x0000000000a48947 */ /* 0x004fec0003800000 */
[----:B-1----:R-:W-:Y:S01]  /*3f50*/  IMAD.HI.U32 R35, R22, R7, RZ ;  /* 0x0000000716237227 */ /* 0x002fe200078e00ff */
[----:B------:R-:W-:Y:S02]  /*3f60*/  ISETP.NE.AND P0, PT, R6, 0x1, PT ;  /* 0x000000010600780c */ /* 0x000fe40003f05270 */
[----:B------:R-:W-:Y:S01]  /*3f70*/  ISETP.NE.AND P2, PT, R40, 0x1, PT ;  /* 0x000000012800780c */ /* 0x000fe20003f45270 */
[----:B----4-:R-:W-:Y:S01]  /*3f80*/  IMAD.HI.U32 R34, R19, R16, RZ ;  /* 0x0000001013227227 */ /* 0x010fe200078e00ff */
[----:B------:R-:W-:Y:S02]  /*3f90*/  SHF.R.U32.HI R35, RZ, R18, R35 ;  /* 0x00000012ff237219 */ /* 0x000fe40000011623 */
[----:B------:R-:W-:Y:S01]  /*3fa0*/  ISETP.NE.AND P4, PT, R2, 0x1, PT ;  /* 0x000000010200780c */ /* 0x000fe20003f85270 */
[----:B------:R-:W-:Y:S01]  /*3fb0*/  IMAD.HI.U32 R36, R13, R16, RZ ;  /* 0x000000100d247227 */ /* 0x000fe200078e00ff */
[----:B------:R-:W-:Y:S02]  /*3fc0*/  SHF.R.U32.HI R34, RZ, R17, R34 ;  /* 0x00000011ff227219 */ /* 0x000fe40000011622 */
[----:B------:R-:W-:Y:S01]  /*3fd0*/  SEL R3, R22, R35, !P0 ;  /* 0x0000002316037207 */ /* 0x000fe20004000000 */
[C---:B------:R-:W-:Y:S01]  /*3fe0*/  IMAD.HI.U32 R35, R8.reuse, R7, RZ ;  /* 0x0000000708237227 */ /* 0x040fe200078e00ff */
[----:B------:R-:W-:Y:S02]  /*3ff0*/  SEL R11, R19, R34, !P4 ;  /* 0x00000022130b7207 */ /* 0x000fe40006000000 */
[----:B------:R-:W-:Y:S01]  /*4000*/  SHF.R.U32.HI R36, RZ, R17, R36 ;  /* 0x00000011ff247219 */ /* 0x000fe20000011624 */
[----:B------:R-:W-:Y:S01]  /*4010*/  IMAD.HI.U32 R38, R3, R4, RZ ;  /* 0x0000000403267227 */ /* 0x000fe200078e00ff */
[----:B------:R-:W-:Y:S03]  /*4020*/  SHF.R.U32.HI R35, RZ, R18, R35 ;  /* 0x00000012ff237219 */ /* 0x000fe60000011623 */
[----:B------:R-:W-:Y:S01]  /*4030*/  IMAD.HI.U32 R34, R11, R4, RZ ;  /* 0x000000040b227227 */ /* 0x000fe200078e00ff */
[----:B------:R-:W-:Y:S02]  /*4040*/  @P2 SHF.R.U32.HI R3, RZ, R5, R38 ;  /* 0x00000005ff032219 */ /* 0x000fe40000011626 */
[----:B------:R-:W-:Y:S02]  /*4050*/  SEL R9, R8, R35, !P0 ;  /* 0x0000002308097207 */ /* 0x000fe40004000000 */
[----:B------:R-:W-:Y:S01]  /*4060*/  @P2 SHF.R.U32.HI R11, RZ, R5, R34 ;  /* 0x00000005ff0b2219 */ /* 0x000fe20000011622 */
[C---:B------:R-:W-:Y:S01]  /*4070*/  IMAD R10, R40.reuse, R3, RZ ;  /* 0x00000003280a7224 */ /* 0x040fe200078e02ff */
[----:B------:R-:W-:Y:S01]  /*4080*/  SEL R3, R13, R36, !P4 ;  /* 0x000000240d037207 */ /* 0x000fe20006000000 */
[C---:B------:R-:W-:Y:S03]  /*4090*/  IMAD.HI.U32 R14, R9.reuse, R4, RZ ;  /* 0x00000004090e7227 */ /* 0x040fe600078e00ff */
[----:B------:R-:W-:Y:S01]  /*40a0*/  ISETP.GE.AND P0, PT, R9, R10, PT ;  /* 0x0000000a0900720c */ /* 0x000fe20003f06270 */
[C---:B------:R-:W-:Y:S01]  /*40b0*/  IMAD R12, R40.reuse, R11, RZ ;  /* 0x0000000b280c7224 */ /* 0x040fe200078e02ff */
[-C--:B------:R-:W-:Y:S04]  /*40c0*/  SHF.R.U32.HI R14, RZ, R5.reuse, R14 ;  /* 0x00000005ff0e7219 */ /* 0x080fe8000001160e */
[----:B------:R-:W-:Y:S02]  /*40d0*/  ISETP.GE.OR P0, PT, R3, R12, P0 ;  /* 0x0000000c0300720c */ /* 0x000fe40000706670 */
[----:B------:R-:W-:Y:S05]  /*40e0*/  SEL R15, R9, R14, !P2 ;  /* 0x0000000e090f7207 */ /* 0x000fea0005000000 */
[----:B------:R-:W-:Y:S04]  /*40f0*/  IMAD.MOV R14, RZ, RZ, -R15 ;  /* 0x000000ffff0e7224 */ /* 0x000fe800078e0a0f */
[----:B------:R-:W-:Y:S02]  /*4100*/  IMAD R14, R40, R14, R9 ;  /* 0x0000000e280e7224 */ /* 0x000fe400078e0209 */
[C---:B------:R-:W-:Y:S05]  /*4110*/  @!P0 IMAD.HI.U32 R10, R3.reuse, R4, RZ ;  /* 0x00000004030a8227 */ /* 0x040fea00078e00ff */
[----:B------:R-:W-:Y:S04]  /*4120*/  @!P0 SHF.R.U32.HI R10, RZ, R5, R10 ;  /* 0x00000005ff0a8219 */ /* 0x000fe8000001160a */
[----:B------:R-:W-:Y:S01]  /*4130*/  @!P0 SEL R0, R3, R10, !P2 ;  /* 0x0000000a03008207 */ /* 0x000fe20005000000 */
[----:B------:R-:W-:Y:S03]  /*4140*/  IMAD.MOV R10, RZ, RZ, -R3 ;  /* 0x000000ffff0a7224 */ /* 0x000fe600078e0a03 */
[----:B------:R-:W-:Y:S01]  /*4150*/  @!P0 IADD3 R15, PT, PT, R15, -R0, RZ ;  /* 0x800000000f0f8210 */ /* 0x000fe20007ffe0ff */
[----:B------:R-:W-:Y:S01]  /*4160*/  @!P0 IMAD R0, R11, R14, R0 ;  /* 0x0000000e0b008224 */ /* 0x000fe200078e0200 */
[----:B------:R-:W-:Y:S01]  /*4170*/  IADD3 R11, PT, PT, -R9, RZ, RZ ;  /* 0x000000ff090b7210 */ /* 0x000fe20007ffe1ff */
[----:B------:R-:W-:Y:S02]  /*4180*/  IMAD R13, R2, R10, R13 ;  /* 0x0000000a020d7224 */ /* 0x000fe400078e020d */
[----:B------:R-:W-:Y:S02]  /*4190*/  @!P0 IMAD R9, R15, R40, R3 ;  /* 0x000000280f098224 */ /* 0x000fe400078e0203 */
[----:B------:R-:W-:Y:S02]  /*41a0*/  @!P0 IMAD.MOV.U32 R3, RZ, RZ, R0 ;  /* 0x000000ffff038224 */ /* 0x000fe400078e0000 */
[----:B------:R-:W-:Y:S02]  /*41b0*/  IMAD R8, R6, R11, R8 ;  /* 0x0000000b06087224 */ /* 0x000fe400078e0208 */
[----:B------:R-:W-:Y:S02]  /*41c0*/  IMAD R13, R3, R2, R13 ;  /* 0x00000002030d7224 */ /* 0x000fe400078e020d */
[----:B------:R-:W-:Y:S02]  /*41d0*/  IMAD R8, R9, R6, R8 ;  /* 0x0000000609087224 */ /* 0x000fe400078e0208 */
.L_x_73:
[----:B------:R-:W-:Y:S05]  /*41e0*/  BRA.U UP1, `(.L_x_74) ;  /* 0x0000000101107547 */ /* 0x000fea000b800000 */
[----:B------:R-:W-:Y:S04]  /*41f0*/  MOV R0, UR6 ;  /* 0x0000000600007c02 */ /* 0x000fe80008000f00 */
[----:B------:R-:W-:Y:S04]  /*4200*/  SHF.L.U32 R3, R0, 0x1f, RZ ;  /* 0x0000001f00037819 */ /* 0x000fe800000006ff */
[----:B------:R-:W2:Y:S02]  /*4210*/  SYNCS.PHASECHK.TRANS64.TRYWAIT P0, [UR7+0xa8], R3 ;  /* 0x0000a803ff0075a7 */ /* 0x000ea40008001107 */
[----:B--2---:R-:W-:Y:S05]  /*4220*/  @!P0 BRA `(.L_x_75) ;  /* 0x0000003800988947 */ /* 0x004fea0003800000 */
.L_x_74:
[----:B------:R-:W-:Y:S02]  /*4230*/  R2UR UR19, R21 ;  /* 0x00000000151372ca */ /* 0x000fe400000e0000 */
[----:B------:R-:W-:Y:S02]  /*4240*/  R2UR UR18, R20 ;  /* 0x00000000141272ca */ /* 0x000fe400000e0000 */
[----:B------:R-:W-:Y:S02]  /*4250*/  ISETP.NE.U32.AND P2, PT, RZ, UR4, PT ;  /* 0x00000004ff007c0c */ /* 0x000fe4000bf45070 */
[----:B------:R-:W-:Y:S02]  /*4260*/  SHF.L.U32 R12, R31, 0x1f, RZ ;  /* 0x0000001f1f0c7819 */ /* 0x000fe400000006ff */
[----:B------:R-:W-:Y:S05]  /*4270*/  ISETP.NE.AND.EX P2, PT, RZ, UR5, PT, P2 ;  /* 0x00000005ff007c0c */ /* 0x000fea000bf45320 */
[----:B------:R-:W-:Y:S02]  /*4280*/  USHF.L.U32 UR19, UR19, 0x6, URZ ;  /* 0x0000000613137899 */ /* 0x000fe400080006ff */
[----:B------:R-:W-:Y:S01]  /*4290*/  USHF.L.U32 UR18, UR18, 0x7, URZ ;  /* 0x0000000712127899 */ /* 0x000fe200080006ff */
[----:B------:R-:W-:Y:S11]  /*42a0*/  BRA.U !UP3, `(.L_x_76) ;  /* 0x000000010b347547 */ /* 0x000ff6000b800000 */
[----:B------:R-:W-:Y:S01]  /*42b0*/  UPLOP3.LUT UP0, UPT, UPT, UPT, UP2, 0x80, 0x8 ;  /* 0x000000000008789c */ /* 0x000fe20003f0f020 */
[----:B--2---:R-:W-:Y:S02]  /*42c0*/  HFMA2 R0, -RZ, RZ, 0, 5.9604644775390625e-08 ;  /* 0x00000001ff007431 */ /* 0x004fe400000001ff */
[----:B------:R-:W-:Y:S03]  /*42d0*/  IMAD.MOV.U32 R95, RZ, RZ, 0x1 ;  /* 0x00000001ff5f7424 */ /* 0x000fe600078e00ff */
[----:B------:R-:W-:Y:S05]  /*42e0*/  PLOP3.LUT P0, PT, PT, PT, UP0, 0x80, 0x8 ;  /* 0x000000000008781c */ /* 0x000fea0003f0f008 */
[----:B------:R-:W2:Y:S01]  /*42f0*/  @UP0 LDCU.64 UR10, c[0x0][0x888] ;  /* 0x00011100ff0a07ac */ /* 0x000ea20008000a00 */
[----:B------:R-:W-:Y:S07]  /*4300*/  @UP0 UIMAD UR8, UR36, UR4, URZ ;  /* 0x00000004240802a4 */ /* 0x000fee000f8e02ff */
[----:B------:R-:W-:Y:S01]  /*4310*/  @!P0 PRMT R95, R0, 0x7610, R95 ;  /* 0x00007610005f8816 */ /* 0x000fe2000000005f */
[----:B--2---:R-:W-:Y:S03]  /*4320*/  @UP0 UIMAD.WIDE UR10, UR8, 0x4, UR10 ;  /* 0x00000004080a08a5 */ /* 0x004fe6000f8e020a */
[----:B------:R-:W2:Y:S03]  /*4330*/  @!UP0 LDCU UR8, c[0x0][0x880] ;  /* 0x00011000ff0887ac */ /* 0x000ea60008000800 */
[----:B------:R-:W-:Y:S01]  /*4340*/  IMAD.U32 R10, RZ, RZ, UR10 ;  /* 0x0000000aff0a7e24 */ /* 0x000fe2000f8e00ff */
[----:B------:R-:W-:Y:S05]  /*4350*/  MOV R11, UR11 ;  /* 0x0000000b000b7c02 */ /* 0x000fea0008000f00 */
[----:B-----5:R3:W5:Y:S02]  /*4360*/  @P0 LDG.E R49, desc[UR46][R10.64] ;  /* 0x0000002e0a310981 */ /* 0x020764000c1e1900 */
[----:B--23--:R-:W-:Y:S07]  /*4370*/  @!P0 IMAD.U32 R49, RZ, RZ, UR8 ;  /* 0x00000008ff318e24 */ /* 0x00cfee000f8e00ff */
.L_x_76:
[----:B-----5:R-:W-:Y:S01]  /*4380*/  @!P2 FSETP.EQ.AND P0, PT, R49, RZ, PT ;  /* 0x000000ff3100a20b */ /* 0x020fe20003f02000 */
[----:B------:R-:W-:Y:S01]  /*4390*/  @!UPT UIADD3 URZ, UPT, UPT, URZ, URZ, URZ ;  /* 0x000000fffffff290 */ /* 0x000fe2000fffe0ff */
[----:B------:R-:W-:Y:S11]  /*43a0*/  @!P2 BRA `(.L_x_77) ;  /* 0x000000000014a947 */ /* 0x000ff60003800000 */
[----:B------:R-:W-:Y:S02]  /*43b0*/  LOP3.LUT P2, RZ, R95, 0xff, RZ, 0xc0, !PT ;  /* 0x000000ff5fff7812 */ /* 0x000fe4000784c0ff */
[----:B------:R-:W-:Y:S04]  /*43c0*/  PLOP3.LUT P0, PT, PT, PT, UP0, 0x80, 0x8 ;  /* 0x000000000008781c */ /* 0x000fe80003f0f008 */
[----:B------:R-:W-:Y:S07]  /*43d0*/  PLOP3.LUT P0, PT, P0, PT, PT, 0x8, 0x80 ;  /* 0x000000000080781c */ /* 0x000fee000070e170 */
[----:B------:R-:W-:Y:S11]  /*43e0*/  @P2 FSETP.EQ.AND P0, PT, R49, RZ, PT ;  /* 0x000000ff3100220b */ /* 0x000ff60003f02000 */
[----:B------:R-:W-:Y:S02]  /*43f0*/  @!UPT UIADD3 URZ, UPT, UPT, URZ, URZ, URZ ;  /* 0x000000fffffff290 */ /* 0x000fe4000fffe0ff */
.L_x_77:
[----:B------:R-:W3:Y:S01]  /*4400*/  SYNCS.PHASECHK.TRANS64.TRYWAIT P2, [UR7+0x90], R12 ;  /* 0x0000900cff0075a7 */ /* 0x000ee20008041107 */
[----:B------:R-:W-:Y:S04]  /*4410*/  ELECT P4, URZ, PT ;  /* 0x0000000000ff782f */ /* 0x000fe80003880000 */
[----:B------:R-:W-:Y:S11]  /*4420*/  PLOP3.LUT P4, PT, P0, P4, PT, 0xf2, 0x2f ;  /* 0x00000000002f781c */ /* 0x000ff60000789e72 */
[----:B------:R-:W-:Y:S02]  /*4430*/  @!UPT UIADD3 URZ, UPT, UPT, URZ, URZ, URZ ;  /* 0x000000fffffff290 */ /* 0x000fe4000fffe0ff */
[----:B-1----:R-:W-:Y:S05]  /*4440*/  @!P4 IADD3 R21, P0, PT, R32, 0x580, RZ ;  /* 0x000005802015c810 */ /* 0x002fea0007f1e0ff */
[----:B------:R-:W-:Y:S01]  /*4450*/  @!P4 IMAD.X R20, RZ, RZ, R33, P0 ;  /* 0x000000ffff14c224 */ /* 0x000fe200000e0621 */
[----:B---3--:R-:W-:Y:S07]  /*4460*/  @!P2 BRA `(.L_x_78) ;  /* 0x000000380020a947 */ /* 0x008fee0003800000 */
.L_x_147:
[----:B------:R-:W3:Y:S01]  /*4470*/  LDC.64 R14, c[0x0][0xb10] ;  /* 0x0002c400ff0e7b82 */ /* 0x000ee20000000a00 */
[----:B------:R-:W-:Y:S01]  /*4480*/  @!P4 R2UR UR8, R20 ;  /* 0x000000001408c2ca */ /* 0x000fe200000e0000 */
[----:B------:R-:W-:Y:S01]  /*4490*/  VOTEU.ALL UP1, P4 ;  /* 0x0000000000ff7886 */ /* 0x000fe20002020000 */
[----:B------:R-:W-:Y:S01]  /*44a0*/  @!P4 R2UR UR9, R21 ;  /* 0x000000001509c2ca */ /* 0x000fe200000e0000 */
[----:B------:R-:W-:Y:S01]  /*44b0*/  UMOV UR10, 0x0 ;  /* 0x00000000000a7882 */ /* 0x000fe20000000000 */
[----:B------:R-:W-:Y:S03]  /*44c0*/  UMOV UR11, 0x10000000 ;  /* 0x10000000000b7882 */ /* 0x000fe60000000000 */
[----:B------:R-:W5:Y:S01]  /*44d0*/  LDC.64 R10, c[0x0][0xb18] ;  /* 0x0002c600ff0a7b82 */ /* 0x000f620000000a00 */
[----:B------:R-:W-:Y:S01]  /*44e0*/  @!UP1 UIADD3 UR16, UPT, UPT, UR7, 0x200, URZ ;  /* 0x0000020007109890 */ /* 0x000fe2000fffe0ff */
[----:B------:R-:W-:Y:S01]  /*44f0*/  @P3 SHF.R.U32.HI R28, RZ, 0x10, R25 ;  /* 0x00000010ff1c3819 */ /* 0x000fe20000011619 */
[----:B------:R-:W-:Y:S01]  /*4500*/  VOTEU.ALL UP1, P4 ;  /* 0x0000000000ff7886 */ /* 0x000fe20002020000 */
[----:B------:R-:W-:Y:S01]  /*4510*/  UMOV UR20, UR36 ;  /* 0x0000002400147c82 */ /* 0x000fe20008000000 */
[----:B------:R-:W-:Y:S03]  /*4520*/  VIADD R30, R30, 0x1 ;  /* 0x000000011e1e7836 */ /* 0x000fe60000000000 */
[----:B--2---:R-:W2:Y:S01]  /*4530*/  @!P1 LDC R0, c[0x0][0xb20] ;  /* 0x0002c800ff009b82 */ /* 0x004ea20000000800 */
[----:B------:R-:W-:Y:S01]  /*4540*/  IMAD.U32 R21, RZ, RZ, UR8 ;  /* 0x00000008ff157e24 */ /* 0x000fe2000f8e00ff */
[----:B------:R-:W-:Y:S06]  /*4550*/  UPRMT UR8, UR37, 0x654, UR17 ;  /* 0x0000065425087896 */ /* 0x000fec0008000011 */
[----:B-1----:R-:W1:Y:S01]  /*4560*/  @!P1 LDC R3, c[0x0][0xb0c] ;  /* 0x0002c300ff039b82 */ /* 0x002e620000000800 */
[----:B------:R-:W-:Y:S01]  /*4570*/  IMAD.U32 R20, RZ, RZ, UR9 ;  /* 0x00000009ff147e24 */ /* 0x000fe2000f8e00ff */
[----:B------:R-:W-:Y:S04]  /*4580*/  @!P4 R2UR UR15, R21 ;  /* 0x00000000150fc2ca */ /* 0x000fe800000e0000 */
[----:B------:R-:W-:Y:S01]  /*4590*/  @!P4 R2UR UR14, R20 ;  /* 0x00000000140ec2ca */ /* 0x000fe200000e0000 */
[----:B------:R-:W-:Y:S11]  /*45a0*/  @!P4 IMAD.MOV.U32 R20, RZ, RZ, 0x1000 ;  /* 0x00001000ff14c424 */ /* 0x000ff600078e00ff */
[----:B------:R-:W-:Y:S01]  /*45b0*/  @!UPT UIADD3 URZ, UPT, UPT, URZ, URZ, URZ ;  /* 0x000000fffffff290 */ /* 0x000fe2000fffe0ff */
[----:B------:R1:W-:Y:S01]  /*45c0*/  @!UP1 UTMALDG.3D [UR16], [UR14], desc[UR10] ;  /* 0x00000a100e0095b4 */ /* 0x0003e20008011000 */
[----:B------:R1:W-:Y:S02]  /*45d0*/  @!P4 SYNCS.ARRIVE.TRANS64.RED.A0TR RZ, [UR7+0x80], R20 ;  /* 0x00008014ffffc9a7 */ /* 0x0003e40008300407 */
[----:B-1----:R-:W-:Y:S01]  /*45e0*/  @!P1 ISETP.NE.AND P2, PT, R3, 0x1, PT ;  /* 0x000000010300980c */ /* 0x002fe20003f45270 */
[C---:B---3--:R-:W-:Y:S01]  /*45f0*/  @!P1 IMAD.HI.U32 R14, R13.reuse, R14, RZ ;  /* 0x0000000e0d0e9227 */ /* 0x048fe200078e00ff */
[----:B-----5:R-:W-:Y:S03]  /*4600*/  @!P1 ISETP.NE.AND P0, PT, R10, 0x1, PT ;  /* 0x000000010a00980c */ /* 0x020fe60003f05270 */
[C---:B------:R-:W-:Y:S01]  /*4610*/  @!P1 IMAD.HI.U32 R11, R8.reuse, R11, RZ ;  /* 0x0000000b080b9227 */ /* 0x040fe200078e00ff */
[----:B------:R-:W-:Y:S04]  /*4620*/  @!P1 SHF.R.U32.HI R14, RZ, R15, R14 ;  /* 0x0000000fff0e9219 */ /* 0x000fe8000001160e */
[----:B--2---:R-:W-:Y:S01]  /*4630*/  @!P1 SHF.R.U32.HI R9, RZ, R0, R11 ;  /* 0x00000000ff099219 */ /* 0x004fe2000001160b */
[----:B------:R-:W-:Y:S01]  /*4640*/  SYNCS.ARRIVE.TRANS64.RED.A1T0 RZ, [UR8], RZ ;  /* 0x000000ffffff79a7 */ /* 0x000fe20008100408 */
[----:B------:R-:W-:Y:S02]  /*4650*/  @!P1 SEL R14, R13, R14, !P2 ;  /* 0x0000000e0d0e9207 */ /* 0x000fe40005000000 */
[----:B------:R-:W-:Y:S01]  /*4660*/  @!P1 SEL R9, R8, R9, !P0 ;  /* 0x0000000908099207 */ /* 0x000fe20004000000 */
[----:B------:R-:W1:Y:S04]  /*4670*/  SYNCS.PHASECHK.TRANS64.TRYWAIT P5, [UR7+0x98], R12 ;  /* 0x0000980cff0075a7 */ /* 0x000e6800080a1107 */
[----:B------:R-:W-:Y:S02]  /*4680*/  @!P1 IMAD.IADD R0, R9, 0x1, -R14 ;  /* 0x0000000109009824 */ /* 0x000fe400078e0a0e */
[----:B------:R-:W-:Y:S02]  /*4690*/  @!P1 IMAD.IADD R9, R14, 0x1, -R9 ;  /* 0x000000010e099824 */ /* 0x000fe400078e0a09 */
[----:B------:R-:W-:Y:S02]  /*46a0*/  @!P1 IMAD R13, R0, R3, R13 ;  /* 0x00000003000d9224 */ /* 0x000fe400078e020d */
[----:B------:R-:W-:Y:S01]  /*46b0*/  @!P1 IMAD R8, R9, R10, R8 ;  /* 0x0000000a09089224 */ /* 0x000fe200078e0208 */
[----:B-1----:R-:W-:Y:S06]  /*46c0*/  @!P5 BRA `(.L_x_79) ;  /* 0x0000003400a0d947 */ /* 0x002fec0003800000 */
.L_x_149:
[----:B-1----:R-:W-:Y:S01]  /*46d0*/  @!P4 IADD3 R3, P0, PT, R32, 0x580, RZ ;  /* 0x000005802003c810 */ /* 0x002fe20007f1e0ff */
[----:B------:R-:W-:Y:S01]  /*46e0*/  VOTEU.ALL UP1, P4 ;  /* 0x0000000000ff7886 */ /* 0x000fe20002020000 */
[----:B------:R-:W-:Y:S01]  /*46f0*/  UMOV UR20, 0x0 ;  /* 0x0000000000147882 */ /* 0x000fe20000000000 */
[----:B------:R-:W-:Y:S01]  /*4700*/  UMOV UR21, 0x10000000 ;  /* 0x1000000000157882 */ /* 0x000fe20000000000 */
[----:B------:R-:W-:Y:S01]  /*4710*/  @!P4 R2UR UR9, R3 ;  /* 0x000000000309c2ca */ /* 0x000fe200000e0000 */
[----:B------:R-:W-:Y:S01]  /*4720*/  @!P4 IMAD.X R0, RZ, RZ, R33, P0 ;  /* 0x000000ffff00c224 */ /* 0x000fe200000e0621 */
[----:B------:R-:W-:Y:S01]  /*4730*/  @!UP1 UIADD3 UR10, UPT, UPT, UR18, 0x40, URZ ;  /* 0x00000040120a9890 */ /* 0x000fe2000fffe0ff */
[----:B------:R-:W-:Y:S01]  /*4740*/  ISETP.NE.AND P0, PT, R30, 0x2, PT ;  /* 0x000000021e00780c */ /* 0x000fe20003f05270 */
[----:B------:R-:W-:Y:S01]  /*4750*/  UMOV UR11, UR19 ;  /* 0x00000013000b7c82 */ /* 0x000fe20008000000 */
[----:B------:R-:W-:Y:S01]  /*4760*/  UMOV UR12, UR36 ;  /* 0x00000024000c7c82 */ /* 0x000fe20008000000 */
[----:B------:R-:W-:Y:S01]  /*4770*/  @!P4 R2UR UR8, R0 ;  /* 0x000000000008c2ca */ /* 0x000fe200000e0000 */
[----:B------:R-:W-:Y:S01]  /*4780*/  IMAD.IADD R20, R8, 0x1, R94 ;  /* 0x0000000108147824 */ /* 0x000fe200078e025e */
[----:B------:R-:W-:Y:S01]  /*4790*/  @P3 R2UR UR36, R28 ;  /* 0x000000001c2432ca */ /* 0x000fe200000e0000 */
[----:B------:R-:W-:Y:S01]  /*47a0*/  IMAD.IADD R21, R13, 0x1, R96 ;  /* 0x000000010d157824 */ /* 0x000fe200078e0260 */
[----:B------:R-:W-:Y:S02]  /*47b0*/  SEL R0, RZ, 0x1, P0 ;  /* 0x00000001ff007807 */ /* 0x000fe40000000000 */
[----:B------:R-:W-:Y:S01]  /*47c0*/  LOP3.LUT R31, R31, 0x1, RZ, 0x3c, !PT ;  /* 0x000000011f1f7812 */ /* 0x000fe200078e3cff */
[----:B------:R-:W-:Y:S01]  /*47d0*/  IMAD.U32 R10, RZ, RZ, UR9 ;  /* 0x00000009ff0a7e24 */ /* 0x000fe2000f8e00ff */
[----:B------:R-:W-:Y:S01]  /*47e0*/  @!UP1 UIADD3 UR9, UPT, UPT, UR7, 0x88, URZ ;  /* 0x0000008807099890 */ /* 0x000fe2000fffe0ff */
[----:B------:R-:W-:Y:S02]  /*47f0*/  LOP3.LUT R29, R29, R0, RZ, 0x3c, !PT ;  /* 0x000000001d1d7212 */ /* 0x000fe400078e3cff */
[----:B------:R-:W-:Y:S02]  /*4800*/  SEL R30, R30, RZ, P0 ;  /* 0x000000ff1e1e7207 */ /* 0x000fe40000000000 */
[----:B------:R-:W-:Y:S01]  /*4810*/  IMAD.U32 R11, RZ, RZ, UR8 ;  /* 0x00000008ff0b7e24 */ /* 0x000fe2000f8e00ff */
[----:B------:R-:W-:Y:S01]  /*4820*/  @!P4 R2UR UR14, R10 ;  /* 0x000000000a0ec2ca */ /* 0x000fe200000e0000 */
[----:B------:R-:W-:Y:S01]  /*4830*/  @!UP1 UIADD3 UR8, UPT, UPT, UR7, 0x1200, URZ ;  /* 0x0000120007089890 */ /* 0x000fe2000fffe0ff */
[----:B------:R-:W-:Y:S02]  /*4840*/  VOTEU.ALL UP1, P4 ;  /* 0x0000000000ff7886 */ /* 0x000fe40002020000 */
[----:B------:R-:W-:Y:S11]  /*4850*/  @!P4 R2UR UR15, R11 ;  /* 0x000000000b0fc2ca */ /* 0x000ff600000e0000 */
[----:B------:R-:W-:Y:S02]  /*4860*/  @!UPT UIADD3 URZ, UPT, UPT, URZ, URZ, URZ ;  /* 0x000000fffffff290 */ /* 0x000fe4000fffe0ff */
[----:B------:R2:W-:Y:S01]  /*4870*/  @!UP1 UTMALDG.3D [UR8], [UR14], desc[UR20] ;  /* 0x000014080e0095b4 */ /* 0x0005e20008011000 */
[----:B------:R2:W-:Y:S01]  /*4880*/  @!P4 SYNCS.ARRIVE.TRANS64.RED.A0TR RZ, [UR7+0x88], R23 ;  /* 0x00008817ffffc9a7 */ /* 0x0005e20008300407 */
[----:B------:R-:W-:Y:S01]  /*4890*/  UPLOP3.LUT UP1, UPT, UPT, UPT, UPT, 0x80, 0x8 ;  /* 0x000000000008789c */ /* 0x000fe20003f2f070 */
[----:B------:R-:W-:Y:S01]  /*48a0*/  SYNCS.ARRIVE.TRANS64.RED.A1T0 RZ, [UR13], RZ ;  /* 0x000000ffffff79a7 */ /* 0x000fe2000810040d */
[----:B------:R-:W-:Y:S09]  /*48b0*/  @P3 BRA `(.L_x_80) ;  /* 0xfffffff400503947 */ /* 0x000ff2000383ffff */
[----:B------:R-:W-:-:S04]  /*48c0*/  SHF.L.U32 R3, R31, 0x1f, RZ ;  /* 0x0000001f1f037819 */ /* 0x000fc800000006ff */
[----:B------:R-:W1:Y:S02]  /*48d0*/  SYNCS.PHASECHK.TRANS64.TRYWAIT P0, [UR7+0x90], R3 ;  /* 0x00009003ff0075a7 */ /* 0x000e640008001107 */
[----:B-1----:R-:W-:Y:S05]  /*48e0*/  @!P0 BRA `(.L_x_81) ;  /* 0x0000003400308947 */ /* 0x002fea0003800000 */
.L_x_151:
[----:B-1----:R-:W-:-:S07]  /*48f0*/  MOV R0, UR7 ;  /* 0x0000000700007c02 */ /* 0x002fce0008000f00 */
.L_x_82:
[----:B-1----:R-:W-:-:S04]  /*4900*/  SHF.L.U32 R3, R31, 0x1f, RZ ;  /* 0x0000001f1f037819 */ /* 0x002fc800000006ff */
[----:B------:R1:W3:Y:S03]  /*4910*/  SYNCS.PHASECHK.TRANS64.TRYWAIT P0, [R0+URZ+0x98], R3 ;  /* 0x00009803000075a7 */ /* 0x0002e600080011ff */
[----:B---3--:R-:W-:Y:S05]  /*4920*/  @!P0 NANOSLEEP.SYNCS 0x989680 ;  /* 0x009896800000895d */ /* 0x008fea0003900000 */
[----:B------:R-:W3:Y:S02]  /*4930*/  @!P0 SYNCS.PHASECHK.TRANS64 P0, [R0+URZ+0x98], R3 ;  /* 0x00009803000085a7 */ /* 0x000ee400080010ff */
[----:B--23--:R-:W-:Y:S05]  /*4940*/  @P0 EXIT ;  /* 0x000000000000094d */ /* 0x00cfea0003800000 */
[----:B------:R-:W-:Y:S05]  /*4950*/  BRA `(.L_x_82) ;  /* 0xfffffffc00e87947 */ /* 0x000fea000383ffff */
.L_x_71:
[----:B------:R-:W-:-:S06]  /*4960*/  UISETP.GE.AND UP1, UPT, UR8, 0x4, UPT ;  /* 0x000000040800788c */ /* 0x000fcc000bf26270 */
[----:B------:R-:W-:-:S13]  /*4970*/  PLOP3.LUT P0, PT, PT, PT, UP1, 0x80, 0x8 ;  /* 0x000000000008781c */ /* 0x000fda0003f0f018 */
[----:B------:R-:W-:Y:S05]  /*4980*/  @!P0 EXIT ;  /* 0x000000000000894d */ /* 0x000fea0003800000 */
[----:B------:R-:W-:Y:S01]  /*4990*/  BAR.SYNC.DEFER_BLOCKING 0x6, 0xa0 ;  /* 0x0182800000007b1d */ /* 0x000fe20000010000 */
[C---:B------:R-:W-:Y:S01]  /*49a0*/  IMAD.SHL.U32 R7, R108.reuse, 0x40, RZ ;  /* 0x000000406c077824 */ /* 0x040fe200078e00ff */
[C---:B------:R-:W-:Y:S01]  /*49b0*/  LOP3.LUT R110, R108.reuse, 0x60, RZ, 0xc0, !PT ;  /* 0x000000606c6e7812 */ /* 0x040fe200078ec0ff */
[C---:B------:R-:W-:Y:S01]  /*49c0*/  IMAD.SHL.U32 R100, R108.reuse, 0x20, RZ ;  /* 0x000000206c647824 */ /* 0x040fe200078e00ff */
[----:B------:R-:W-:Y:S01]  /*49d0*/  CS2R R106, SRZ ;  /* 0x00000000006a7805 */ /* 0x000fe2000001ff00 */
[C---:B------:R-:W-:Y:S01]  /*49e0*/  IMAD.SHL.U32 R0, R108.reuse, 0x2, RZ ;  /* 0x000000026c007824 */ /* 0x040fe200078e00ff */
[----:B------:R-:W-:Y:S02]  /*49f0*/  UMOV UR49, 0x400 ;  /* 0x0000040000317882 */ /* 0x000fe40000000000 */
[----:B------:R-:W1:Y:S01]  /*4a00*/  LDC R99, c[0x0][0x370] ;  /* 0x0000dc00ff637b82 */ /* 0x000e620000000800 */
[----:B------:R-:W-:Y:S01]  /*4a10*/  ULEA UR49, UR37, UR49, 0x18 ;  /* 0x0000003125317291 */ /* 0x000fe2000f8ec0ff */
[----:B------:R-:W-:Y:S01]  /*4a20*/  LOP3.LUT R5, R7, 0x180, RZ, 0xc0, !PT ;  /* 0x0000018007057812 */ /* 0x000fe200078ec0ff */
[----:B------:R-:W-:Y:S01]  /*4a30*/  IMAD.U32 R46, R108, 0x10000, RZ ;  /* 0x000100006c2e7824 */ /* 0x000fe200078e00ff */
[----:B------:R-:W-:Y:S01]  /*4a40*/  LOP3.LUT R100, R100, 0xc00, RZ, 0xc0, !PT ;  /* 0x00000c0064647812 */ /* 0x000fe200078ec0ff */
[----:B------:R-:W-:Y:S01]  /*4a50*/  UIADD3 UR4, UPT, UPT, UR49, 0x2200, URZ ;  /* 0x0000220031047890 */ /* 0x000fe2000fffe0ff */
[----:B------:R-:W-:Y:S01]  /*4a60*/  LOP3.LUT R0, R5, 0x20, R0, 0xf8, !PT ;  /* 0x0000002005007812 */ /* 0x000fe200078ef800 */
[----:B------:R-:W-:Y:S01]  /*4a70*/  IMAD.SHL.U32 R5, R108, 0x8, RZ ;  /* 0x000000086c057824 */ /* 0x000fe200078e00ff */
[----:B------:R-:W2:Y:S01]  /*4a80*/  LDC R42, c[0x0][0xb0c] ;  /* 0x0002c300ff2a7b82 */ /* 0x000ea20000000800 */
[----:B------:R-:W-:Y:S01]  /*4a90*/  LOP3.LUT R100, R100, 0x40, R7, 0xf8, !PT ;  /* 0x0000004064647812 */ /* 0x000fe200078ef807 */
[----:B------:R-:W-:Y:S01]  /*4aa0*/  IMAD.MOV.U32 R44, RZ, RZ, RZ ;  /* 0x000000ffff2c7224 */ /* 0x000fe200078e00ff */
[----:B------:R-:W-:Y:S01]  /*4ab0*/  LOP3.LUT R46, R46, 0x600000, RZ, 0xc0, !PT ;  /* 0x006000002e2e7812 */ /* 0x000fe200078ec0ff */
[----:B------:R-:W-:Y:S01]  /*4ac0*/  IMAD.MOV.U32 R112, RZ, RZ, RZ ;  /* 0x000000ffff707224 */ /* 0x000fe200078e00ff */
[----:B------:R-:W-:-:S02]  /*4ad0*/  LOP3.LUT R108, R108, 0x2, RZ, 0xc0, !PT ;  /* 0x000000026c6c7812 */ /* 0x000fc400078ec0ff */
[----:B------:R-:W-:Y:S02]  /*4ae0*/  CS2R R104, SRZ ;  /* 0x0000000000687805 */ /* 0x000fe4000001ff00 */
[----:B------:R-:W-:Y:S01]  /*4af0*/  LOP3.LUT R5, R0, 0x30, R5, 0x78, !PT ;  /* 0x0000003000057812 */ /* 0x000fe200078e7805 */
[----:B------:R-:W4:Y:S01]  /*4b00*/  LDC R97, c[0x0][0xb20] ;  /* 0x0002c800ff617b82 */ /* 0x000f220000000800 */
[----:B------:R-:W3:Y:S01]  /*4b10*/  LDS R3, [UR49+0x160] ;  /* 0x00016031ff037984 */ /* 0x000ee20008000800 */
[----:B------:R-:W-:Y:S01]  /*4b20*/  LOP3.LUT R100, R100, 0x200, R7, 0xf8, !PT ;  /* 0x0000020064647812 */ /* 0x000fe200078ef807 */
[----:B------:R-:W-:Y:S01]  /*4b30*/  IMAD.MOV R102, RZ, RZ, -R108 ;  /* 0x000000ffff667224 */ /* 0x000fe200078e0a6c */
[----:B------:R-:W1:Y:S01]  /*4b40*/  LDCU.64 UR52, c[0x0][0x348] ;  /* 0x00006900ff3477ac */ /* 0x000e620008000a00 */
[----:B------:R-:W-:Y:S01]  /*4b50*/  IMAD.U32 R109, RZ, RZ, UR4 ;  /* 0x00000004ff6d7e24 */ /* 0x000fe2000f8e00ff */
[----:B------:R-:W-:Y:S02]  /*4b60*/  LOP3.LUT R100, R100, R5, RZ, 0xfc, !PT ;  /* 0x0000000564647212 */ /* 0x000fe400078efcff */
[----:B------:R-:W1:Y:S01]  /*4b70*/  LDC R41, c[0x0][0xb30] ;  /* 0x0002cc00ff297b82 */ /* 0x000e620000000800 */
[----:B------:R-:W1:Y:S01]  /*4b80*/  LDCU.64 UR38, c[0x0][0x888] ;  /* 0x00011100ff2677ac */ /* 0x000e620008000a00 */
[----:B------:R-:W1:Y:S06]  /*4b90*/  LDCU.64 UR44, c[0x0][0x890] ;  /* 0x00011200ff2c77ac */ /* 0x000e6c0008000a00 */
[----:B------:R-:W1:Y:S01]  /*4ba0*/  LDC.64 R92, c[0x0][0xb10] ;  /* 0x0002c400ff5c7b82 */ /* 0x000e620000000a00 */
[----:B------:R-:W-:-:S07]  /*4bb0*/  UIADD3 UR48, UPT, UPT, UR49, 0x200, URZ ;  /* 0x0000020031307890 */ /* 0x000fce000fffe0ff */
[----:B------:R-:W1:Y:S08]  /*4bc0*/  LDC.64 R38, c[0x0][0xb18] ;  /* 0x0002c600ff267b82 */ /* 0x000e700000000a00 */
[----:B------:R-:W1:Y:S08]  /*4bd0*/  LDC.64 R36, c[0x0][0xb28] ;  /* 0x0002ca00ff247b82 */ /* 0x000e700000000a00 */
[----:B------:R-:W1:Y:S01]  /*4be0*/  LDC.64 R90, c[0x0][0x8b0] ;  /* 0x00022c00ff5a7b82 */ /* 0x000e620000000a00 */
[----:B---3--:R-:W-:-:S07]  /*4bf0*/  IMAD.IADD R46, R3, 0x1, R46 ;  /* 0x00000001032e7824 */ /* 0x008fce00078e022e */
[----:B------:R-:W3:Y:S08]  /*4c00*/  LDC.64 R88, c[0x0][0x8a8] ;  /* 0x00022a00ff587b82 */ /* 0x000ef00000000a00 */
[----:B--2-4-:R-:W1:Y:S02]  /*4c10*/  LDC R98, c[0x0][0x374] ;  /* 0x0000dd00ff627b82 */ /* 0x014e640000000800 */
.L_x_108:
[----:B------:R-:W-:Y:S02]  /*4c20*/  LEA R0, R112, UR49, 0x3 ;  /* 0x0000003170007c11 */ /* 0x000fe4000f8e18ff */
[----:B------:R-:W-:Y:S02]  /*4c30*/  SHF.L.U32 R3, R106, 0x1f, RZ ;  /* 0x0000001f6a037819 */ /* 0x000fe400000006ff */
[----:B------:R-:W-:Y:S02]  /*4c40*/  LEA R16, R112, UR49, 0x4 ;  /* 0x0000003170107c11 */ /* 0x000fe4000f8e20ff */
[----:B------:R-:W2:Y:S02]  /*4c50*/  SYNCS.PHASECHK.TRANS64.TRYWAIT P0, [R0+URZ+0xb0], R3 ;  /* 0x0000b003000075a7 */ /* 0x000ea400080011ff */
[----:B-12---:R-:W-:Y:S05]  /*4c60*/  @!P0 BRA `(.L_x_83) ;  /* 0x0000003000688947 */ /* 0x006fea0003800000 */
.L_x_152:
[----:B------:R-:W4:Y:S01]  /*4c70*/  LDC.64 R12, c[0x0][0xb10] ;  /* 0x0002c400ff0c7b82 */ /* 0x000f220000000a00 */
[----:B------:R-:W3:Y:S01]  /*4c80*/  LDS.128 R16, [R16+0x140] ;  /* 0x0001400010107984 */ /* 0x000ee20000000c00 */
[----:B-1----:R-:W-:Y:S01]  /*4c90*/  ISETP.NE.AND P1, PT, R41, 0x1, PT ;  /* 0x000000012900780c */ /* 0x002fe20003f25270 */
[----:B--2---:R-:W-:Y:S01]  /*4ca0*/  VIADD R0, R0, 0xc0 ;  /* 0x000000c000007836 */ /* 0x004fe20000000000 */
[----:B------:R-:W-:Y:S04]  /*4cb0*/  ISETP.GE.AND P0, PT, R40, 0x1, PT ;  /* 0x000000012800780c */ /* 0x000fe80003f06270 */
[----:B------:R-:W1:Y:S01]  /*4cc0*/  LDC.64 R10, c[0x0][0xb18] ;  /* 0x0002c600ff0a7b82 */ /* 0x000e620000000a00 */
[----:B------:R-:W-:Y:S01]  /*4cd0*/  PRMT R0, RZ, 0x654, R0 ;  /* 0x00000654ff007816 */ /* 0x000fe20000000000 */
[----:B------:R-:W-:Y:S01]  /*4ce0*/  @!PT LDS RZ, [RZ] ;  /* 0x00000000fffff984 */ /* 0x000fe20000000800 */
[----:B------:R-:W-:Y:S01]  /*4cf0*/  @!PT LDS RZ, [RZ] ;  /* 0x00000000fffff984 */ /* 0x000fe20000000800 */
[----:B------:R-:W-:Y:S01]  /*4d00*/  @!PT LDS RZ, [RZ] ;  /* 0x00000000fffff984 */ /* 0x000fe20000000800 */
[----:B------:R-:W-:Y:S01]  /*4d10*/  @!PT LDS RZ, [RZ] ;  /* 0x00000000fffff984 */ /* 0x000fe20000000800 */
[----:B------:R2:W-:Y:S06]  /*4d20*/  MEMBAR.ALL.CTA ;  /* 0x0000000000007992 */ /* 0x0005ec0000008000 */
[----:B--2---:R-:W2:Y:S01]  /*4d30*/  FENCE.VIEW.ASYNC.S ;  /* 0x00000000000073c6 */ /* 0x004ea20000000000 */
[----:B------:R-:W1:Y:S08]  /*4d40*/  @!P1 LDC R14, c[0x0][0xb20] ;  /* 0x0002c800ff0e9b82 */ /* 0x000e700000000800 */
[----:B------:R-:W1:Y:S01]  /*4d50*/  @!P1 LDC R9, c[0x0][0xb0c] ;  /* 0x0002c300ff099b82 */ /* 0x000e620000000800 */
[----:B--2---:R2:W-:Y:S01]  /*4d60*/  SYNCS.ARRIVE.TRANS64.RED.A1T0 RZ, [R0+URZ], RZ ;  /* 0x000000ff00ff79a7 */ /* 0x0045e200081004ff */
[----:B---3--:R-:W-:Y:S04]  /*4d70*/  LOP3.LUT P4, RZ, R18, 0x1, RZ, 0xc0, !PT ;  /* 0x0000000112ff7812 */ /* 0x008fe8000788c0ff */
[----:B------:R-:W-:Y:S09]  /*4d80*/  P2R R111, PR, RZ, 0x10 ;  /* 0x00000010ff6f7803 */ /* 0x000ff20000000000 */
[----:B------:R-:W-:Y:S02]  /*4d90*/  @P4 MOV R45, R16 ;  /* 0x00000010002d4202 */ /* 0x000fe40000000f00 */
[----:B------:R-:W-:Y:S01]  /*4da0*/  @P4 LOP3.LUT R43, R17, 0xffff, RZ, 0xc0, !PT ;  /* 0x0000ffff112b4812 */ /* 0x000fe200078ec0ff */
[----:B--2-4-:R-:W-:Y:S06]  /*4db0*/  @!P0 BRA `(.L_x_84) ;  /* 0x0000000000a48947 */ /* 0x014fec0003800000 */
[----:B------:R-:W-:Y:S01]  /*4dc0*/  IMAD.HI.U32 R24, R98, R39, RZ ;  /* 0x0000002762187227 */ /* 0x000fe200078e00ff */
[----:B------:R-:W-:Y:S02]  /*4dd0*/  ISETP.NE.AND P0, PT, R38, 0x1, PT ;  /* 0x000000012600780c */ /* 0x000fe40003f05270 */
[----:B------:R-:W-:Y:S01]  /*4de0*/  ISETP.NE.AND P2, PT, R40, 0x1, PT ;  /* 0x000000012800780c */ /* 0x000fe20003f45270 */
[-C--:B------:R-:W-:Y:S01]  /*4df0*/  IMAD.HI.U32 R22, R99, R92.reuse, RZ ;  /* 0x0000005c63167227 */ /* 0x080fe200078e00ff */
[----:B------:R-:W-:Y:S02]  /*4e00*/  SHF.R.U32.HI R23, RZ, R97, R24 ;  /* 0x00000061ff177219 */ /* 0x000fe40000011618 */
[----:B------:R-:W-:Y:S01]  /*4e10*/  ISETP.NE.AND P3, PT, R42, 0x1, PT ;  /* 0x000000012a00780c */ /* 0x000fe20003f65270 */
[----:B------:R-:W-:Y:S01]  /*4e20*/  IMAD.HI.U32 R28, R43, R39, RZ ;  /* 0x000000272b1c7227 */ /* 0x000fe200078e00ff */
[----:B------:R-:W-:Y:S02]  /*4e30*/  SHF.R.U32.HI R22, RZ, R93, R22 ;  /* 0x0000005dff167219 */ /* 0x000fe40000011616 */
[----:B------:R-:W-:Y:S01]  /*4e40*/  SEL R3, R98, R23, !P0 ;  /* 0x0000001762037207 */ /* 0x000fe20004000000 */
[----:B------:R-:W-:Y:S01]  /*4e50*/  IMAD.HI.U32 R26, R45, R92, RZ ;  /* 0x0000005c2d1a7227 */ /* 0x000fe200078e00ff */
[----:B------:R-:W-:Y:S03]  /*4e60*/  SEL R7, R99, R22, !P3 ;  /* 0x0000001663077207 */ /* 0x000fe60005800000 */
[-C--:B------:R-:W-:Y:S01]  /*4e70*/  IMAD.HI.U32 R22, R3, R36.reuse, RZ ;  /* 0x0000002403167227 */ /* 0x080fe200078e00ff */
[----:B------:R-:W-:Y:S03]  /*4e80*/  SHF.R.U32.HI R26, RZ, R93, R26 ;  /* 0x0000005dff1a7219 */ /* 0x000fe6000001161a */
[----:B------:R-:W-:Y:S01]  /*4e90*/  IMAD.HI.U32 R24, R7, R36, RZ ;  /* 0x0000002407187227 */ /* 0x000fe200078e00ff */
[----:B------:R-:W-:Y:S02]  /*4ea0*/  @P2 SHF.R.U32.HI R3, RZ, R37, R22 ;  /* 0x00000025ff032219 */ /* 0x000fe40000011616 */
[----:B------:R-:W-:Y:S02]  /*4eb0*/  SHF.R.U32.HI R22, RZ, R97, R28 ;  /* 0x00000061ff167219 */ /* 0x000fe4000001161c */
[----:B------:R-:W-:Y:S01]  /*4ec0*/  @P2 SHF.R.U32.HI R7, RZ, R37, R24 ;  /* 0x00000025ff072219 */ /* 0x000fe20000011618 */
[C---:B------:R-:W-:Y:S01]  /*4ed0*/  IMAD R2, R40.reuse, R3, RZ ;  /* 0x0000000328027224 */ /* 0x040fe200078e02ff */
[----:B------:R-:W-:Y:S02]  /*4ee0*/  SEL R5, R43, R22, !P0 ;  /* 0x000000162b057207 */ /* 0x000fe40004000000 */
[----:B------:R-:W-:Y:S01]  /*4ef0*/  SEL R3, R45, R26, !P3 ;  /* 0x0000001a2d037207 */ /* 0x000fe20005800000 */
[----:B------:R-:W-:Y:S01]  /*4f00*/  IMAD R4, R40, R7, RZ ;  /* 0x0000000728047224 */ /* 0x000fe200078e02ff */
[C---:B------:R-:W-:Y:S01]  /*4f10*/  ISETP.GE.AND P0, PT, R5.reuse, R2, PT ;  /* 0x000000020500720c */ /* 0x040fe20003f06270 */
[----:B------:R-:W-:Y:S03]  /*4f20*/  IMAD.HI.U32 R6, R5, R36, RZ ;  /* 0x0000002405067227 */ /* 0x000fe600078e00ff */
[----:B------:R-:W-:Y:S01]  /*4f30*/  ISETP.GE.OR P0, PT, R3, R4, P0 ;  /* 0x000000040300720c */ /* 0x000fe20000706670 */
[----:B------:R-:W-:Y:S01]  /*4f40*/  IMAD.MOV R4, RZ, RZ, -R3 ;  /* 0x000000ffff047224 */ /* 0x000fe200078e0a03 */
[-C--:B------:R-:W-:Y:S03]  /*4f50*/  SHF.R.U32.HI R6, RZ, R37.reuse, R6 ;  /* 0x00000025ff067219 */ /* 0x080fe60000011606 */
[----:B------:R-:W-:Y:S01]  /*4f60*/  IMAD R45, R42, R4, R45 ;  /* 0x000000042a2d7224 */ /* 0x000fe200078e022d */
[----:B------:R-:W-:Y:S05]  /*4f70*/  SEL R15, R5, R6, !P2 ;  /* 0x00000006050f7207 */ /* 0x000fea0005000000 */
[----:B------:R-:W-:Y:S02]  /*4f80*/  IMAD.MOV R6, RZ, RZ, -R15 ;  /* 0x000000ffff067224 */ /* 0x000fe400078e0a0f */
[C---:B------:R-:W-:Y:S04]  /*4f90*/  @!P0 IMAD.HI.U32 R2, R3.reuse, R36, RZ ;  /* 0x0000002403028227 */ /* 0x040fe800078e00ff */
[----:B------:R-:W-:Y:S01]  /*4fa0*/  IMAD R6, R40, R6, R5 ;  /* 0x0000000628067224 */ /* 0x000fe200078e0205 */
[----:B------:R-:W-:Y:S04]  /*4fb0*/  @!P0 SHF.R.U32.HI R2, RZ, R37, R2 ;  /* 0x00000025ff028219 */ /* 0x000fe80000011602 */
[----:B------:R-:W-:Y:S02]  /*4fc0*/  @!P0 SEL R0, R3, R2, !P2 ;  /* 0x0000000203008207 */ /* 0x000fe40005000000 */
[----:B------:R-:W-:Y:S02]  /*4fd0*/  IADD3 R2, PT, PT, -R5, RZ, RZ ;  /* 0x000000ff05027210 */ /* 0x000fe40007ffe1ff */
[----:B------:R-:W-:Y:S01]  /*4fe0*/  @!P0 IADD3 R8, PT, PT, R15, -R0, RZ ;  /* 0x800000000f088210 */ /* 0x000fe20007ffe0ff */
[----:B------:R-:W-:Y:S02]  /*4ff0*/  @!P0 IMAD R0, R7, R6, R0 ;  /* 0x0000000607008224 */ /* 0x000fe400078e0200 */
[----:B------:R-:W-:Y:S02]  /*5000*/  IMAD R43, R38, R2, R43 ;  /* 0x00000002262b7224 */ /* 0x000fe400078e022b */
[----:B------:R-:W-:Y:S02]  /*5010*/  @!P0 IMAD R5, R8, R40, R3 ;  /* 0x0000002808058224 */ /* 0x000fe400078e0203 */
[----:B------:R-:W-:Y:S04]  /*5020*/  @!P0 IMAD.MOV.U32 R3, RZ, RZ, R0 ;  /* 0x000000ffff038224 */ /* 0x000fe800078e0000 */
[----:B------:R-:W-:Y:S02]  /*5030*/  IMAD R45, R3, R42, R45 ;  /* 0x0000002a032d7224 */ /* 0x000fe400078e022d */
[----:B------:R-:W-:Y:S07]  /*5040*/  IMAD R43, R5, R38, R43 ;  /* 0x00000026052b7224 */ /* 0x000fee00078e022b */
.L_x_84:
[----:B-1----:R-:W-:Y:S01]  /*5050*/  @!P1 ISETP.NE.AND P0, PT, R10, 0x1, PT ;  /* 0x000000010a00980c */ /* 0x002fe20003f05270 */
[----:B------:R-:W-:Y:S01]  /*5060*/  @!P1 IMAD.HI.U32 R0, R45, R12, RZ ;  /* 0x0000000c2d009227 */ /* 0x000fe200078e00ff */
[----:B------:R-:W-:Y:S01]  /*5070*/  @!P1 ISETP.NE.AND P2, PT, R9, 0x1, PT ;  /* 0x000000010900980c */ /* 0x000fe20003f45270 */
[----:B------:R-:W-:Y:S01]  /*5080*/  ULOP3.LUT UP0, URZ, UR48, 0x1b0, URZ, 0xc0, !UPT ;  /* 0x000001b030ff7892 */ /* 0x000fe2000f80c0ff */
[----:B------:R-:W-:Y:S01]  /*5090*/  R2UR UR42, R21 ;  /* 0x00000000152a72ca */ /* 0x000fe200000e0000 */
[----:B------:R-:W-:Y:S01]  /*50a0*/  @!P1 IMAD.HI.U32 R3, R43, R11, RZ ;  /* 0x0000000b2b039227 */ /* 0x000fe200078e00ff */
[----:B------:R-:W-:Y:S02]  /*50b0*/  @!P1 SHF.R.U32.HI R0, RZ, R13, R0 ;  /* 0x0000000dff009219 */ /* 0x000fe40000011600 */
[----:B------:R-:W-:Y:S01]  /*50c0*/  R2UR UR41, R20 ;  /* 0x00000000142972ca */ /* 0x000fe200000e0000 */
[----:B------:R-:W-:Y:S01]  /*50d0*/  VIADD R112, R112, 0x1 ;  /* 0x0000000170707836 */ /* 0x000fe20000000000 */
[----:B------:R-:W-:Y:S02]  /*50e0*/  @!P1 SHF.R.U32.HI R2, RZ, R14, R3 ;  /* 0x0000000eff029219 */ /* 0x000fe40000011603 */
[----:B------:R-:W-:Y:S02]  /*50f0*/  @!P1 SEL R3, R45, R0, !P2 ;  /* 0x000000002d039207 */ /* 0x000fe40005000000 */
[----:B------:R-:W-:Y:S02]  /*5100*/  @!P1 SEL R2, R43, R2, !P0 ;  /* 0x000000022b029207 */ /* 0x000fe40004000000 */
[----:B------:R-:W-:Y:S01]  /*5110*/  @P4 SHF.R.U32.HI R103, RZ, 0x10, R17 ;  /* 0x00000010ff674819 */ /* 0x000fe20000011611 */
[----:B------:R-:W-:Y:S02]  /*5120*/  USHF.L.U32 UR42, UR42, 0x6, URZ ;  /* 0x000000062a2a7899 */ /* 0x000fe400080006ff */
[----:B------:R-:W-:Y:S02]  /*5130*/  @!P1 IMAD.IADD R0, R2, 0x1, -R3 ;  /* 0x0000000102009824 */ /* 0x000fe400078e0a03 */
[----:B------:R-:W-:Y:S01]  /*5140*/  @!P1 IMAD.IADD R2, R3, 0x1, -R2 ;  /* 0x0000000103029824 */ /* 0x000fe200078e0a02 */
[----:B------:R-:W-:Y:S01]  /*5150*/  USHF.L.U32 UR41, UR41, 0x7, URZ ;  /* 0x0000000729297899 */ /* 0x000fe200080006ff */
[----:B------:R-:W-:Y:S02]  /*5160*/  @!P1 IMAD R45, R0, R9, R45 ;  /* 0x00000009002d9224 */ /* 0x000fe400078e022d */
[----:B------:R-:W-:Y:S01]  /*5170*/  @!P1 IMAD R43, R2, R10, R43 ;  /* 0x0000000a022b9224 */ /* 0x000fe200078e022b */
[----:B------:R-:W-:Y:S08]  /*5180*/  BRA.U !UP0, `(.L_x_85) ;  /* 0x0000000108407547 */ /* 0x000ff0000b800000 */
[----:B------:R-:W1:Y:S01]  /*5190*/  LDCU.64 UR8, c[0x4][0x80] ;  /* 0x01001000ff0877ac */ /* 0x000e620008000a00 */
[----:B------:R-:W-:Y:S01]  /*51a0*/  MOV R3, 0x0 ;  /* 0x0000000000037802 */ /* 0x000fe20000000f00 */
[----:B------:R-:W-:Y:S02]  /*51b0*/  HFMA2 R12, -RZ, RZ, 0, 5.9604644775390625e-08 ;  /* 0x00000001ff0c7431 */ /* 0x000fe400000001ff */
[----:B------:R-:W-:Y:S02]  /*51c0*/  IMAD.MOV.U32 R8, RZ, RZ, 0x70 ;  /* 0x00000070ff087424 */ /* 0x000fe400078e00ff */
[----:B------:R-:W-:Y:S01]  /*51d0*/  IMAD.MOV.U32 R13, RZ, RZ, RZ ;  /* 0x000000ffff0d7224 */ /* 0x000fe200078e00ff */
[----:B------:R-:W2:Y:S01]  /*51e0*/  LDCU.64 UR6, c[0x4][0x88] ;  /* 0x01001100ff0677ac */ /* 0x000ea20008000a00 */
[----:B------:R-:W3:Y:S01]  /*51f0*/  LDC.64 R2, c[0x4][R3] ;  /* 0x0100000003027b82 */ /* 0x000ee20000000a00 */
[----:B------:R-:W4:Y:S01]  /*5200*/  LDCU.64 UR4, c[0x4][0x8] ;  /* 0x01000100ff0477ac */ /* 0x000f220008000a00 */
[----:B-1----:R-:W-:Y:S01]  /*5210*/  MOV R5, UR9 ;  /* 0x0000000900057c02 */ /* 0x002fe20008000f00 */
[----:B------:R-:W-:Y:S01]  /*5220*/  IMAD.U32 R4, RZ, RZ, UR8 ;  /* 0x00000008ff047e24 */ /* 0x000fe2000f8e00ff */
[----:B--2---:R-:W-:Y:S01]  /*5230*/  MOV R7, UR7 ;  /* 0x0000000700077c02 */ /* 0x004fe20008000f00 */
[----:B------:R-:W-:Y:S01]  /*5240*/  IMAD.U32 R6, RZ, RZ, UR6 ;  /* 0x00000006ff067e24 */ /* 0x000fe2000f8e00ff */
[----:B----4-:R-:W-:Y:S01]  /*5250*/  MOV R11, UR5 ;  /* 0x00000005000b7c02 */ /* 0x010fe20008000f00 */
[----:B------:R-:W-:Y:S02]  /*5260*/  IMAD.U32 R10, RZ, RZ, UR4 ;  /* 0x00000004ff0a7e24 */ /* 0x000fe4000f8e00ff */
[----:B------:R-:W-:Y:S07]  /*5270*/  LEPC R20, `(.L_x_85) ;  /* 0x000000001014794e */ /* 0x000fee0000000000 */
[----:B---3-5:R-:W-:Y:S05]  /*5280*/  CALL.ABS.NOINC R2 ;  /* 0x0000000002007343 */ /* 0x028fea0003c00000 */
.L_x_85:
[----:B------:R-:W-:Y:S01]  /*5290*/  LOP3.LUT P0, RZ, R109, 0x1b0, RZ, 0xc0, !PT ;  /* 0x000001b06dff7812 */ /* 0x000fe2000780c0ff */
[----:B------:R-:W-:Y:S11]  /*52a0*/  BSSY.RECONVERGENT B6, `(.L_x_86) ;  /* 0x0000013000067945 */ /* 0x000ff60003800200 */
[----:B------:R-:W-:Y:S01]  /*52b0*/  @!UPT UIADD3 URZ, UPT, UPT, URZ, URZ, URZ ;  /* 0x000000fffffff290 */ /* 0x000fe2000fffe0ff */
[----:B------:R-:W-:Y:S05]  /*52c0*/  @!P0 BRA `(.L_x_87) ;  /* 0x0000000000408947 */ /* 0x000fea0003800000 */
        /* <DEDUP_REMOVED lines=16> */
.L_x_87:
[----:B------:R-:W-:Y:S05]  /*53d0*/  BSYNC.RECONVERGENT B6 ;  /* 0x0000000000067941 */ /* 0x000fea0003800200 */
.L_x_86:
[----:B------:R-:W-:Y:S01]  /*53e0*/  ISETP.NE.U32.AND P4, PT, R90, RZ, PT ;  /* 0x000000ff5a00720c */ /* 0x000fe20003f85070 */
[----:B------:R-:W-:Y:S01]  /*53f0*/  UISETP.NE.AND UP2, UPT, UR50, URZ, UPT ;  /* 0x000000ff3200728c */ /* 0x000fe2000bf45270 */
[----:B------:R-:W-:Y:S01]  /*5400*/  ISETP.NE.U32.AND P2, PT, RZ, UR38, PT ;  /* 0x00000026ff007c0c */ /* 0x000fe2000bf45070 */
[----:B------:R-:W-:Y:S01]  /*5410*/  UISETP.NE.U32.AND UP1, UPT, UR44, URZ, UPT ;  /* 0x000000ff2c00728c */ /* 0x000fe2000bf25070 */
[----:B------:R-:W-:Y:S01]  /*5420*/  ISETP.NE.AND.EX P4, PT, R91, RZ, PT, P4 ;  /* 0x000000ff5b00720c */ /* 0x000fe20003f85340 */
[----:B------:R-:W-:Y:S01]  /*5430*/  UPLOP3.LUT UP0, UPT, UPT, UPT, UPT, 0x40, 0x4 ;  /* 0x000000000004789c */ /* 0x000fe20003f0e870 */
[----:B------:R-:W-:Y:S01]  /*5440*/  ISETP.NE.AND.EX P2, PT, RZ, UR39, PT, P2 ;  /* 0x00000027ff007c0c */ /* 0x000fe2000bf45320 */
[----:B------:R-:W-:Y:S01]  /*5450*/  UISETP.NE.AND.EX UP1, UPT, UR45, URZ, UPT, UP1 ;  /* 0x000000ff2d00728c */ /* 0x000fe2000bf25310 */
[----:B------:R-:W-:Y:S04]  /*5460*/  PLOP3.LUT P1, PT, PT, PT, UP2, 0x80, 0x8 ;  /* 0x000000000008781c */ /* 0x000fe80003f2f028 */
[----:B------:R-:W-:Y:S06]  /*5470*/  @UP2 UPLOP3.LUT UP0, UPT, UPT, UPT, UP1, 0x80, 0x8 ;  /* 0x000000000008289c */ /* 0x000fec0003f0f010 */
[----:B------:R-:W-:Y:S01]  /*5480*/  PLOP3.LUT P0, PT, PT, PT, UP0, 0x80, 0x8 ;  /* 0x000000000008781c */ /* 0x000fe20003f0f008 */
[----:B------:R-:W-:Y:S01]  /*5490*/  @!UPT UIADD3 URZ, UPT, UPT, URZ, URZ, URZ ;  /* 0x000000fffffff290 */ /* 0x000fe2000fffe0ff */
[----:B------:R-:W-:Y:S11]  /*54a0*/  BRA.U !UP1, `(.L_x_88) ;  /* 0x0000000109387547 */ /* 0x000ff6000b800000 */
[----:B------:R-:W-:Y:S01]  /*54b0*/  UISETP.NE.U32.AND UP0, UPT, UR38, URZ, UPT ;  /* 0x000000ff2600728c */ /* 0x000fe2000bf05070 */
[----:B------:R-:W-:Y:S02]  /*54c0*/  HFMA2 R0, -RZ, RZ, 0, 5.9604644775390625e-08 ;  /* 0x00000001ff007431 */ /* 0x000fe400000001ff */
[----:B------:R-:W-:Y:S01]  /*54d0*/  IMAD.MOV.U32 R95, RZ, RZ, 0x1 ;  /* 0x00000001ff5f7424 */ /* 0x000fe200078e00ff */
[----:B------:R-:W-:Y:S06]  /*54e0*/  UISETP.NE.AND.EX UP0, UPT, UR39, URZ, UPT, UP0 ;  /* 0x000000ff2700728c */ /* 0x000fec000bf05300 */
[----:B------:R-:W-:Y:S05]  /*54f0*/  PLOP3.LUT P3, PT, PT, PT, UP0, 0x80, 0x8 ;  /* 0x000000000008781c */ /* 0x000fea0003f6f008 */
[----:B------:R-:W1:Y:S01]  /*5500*/  @UP0 LDCU.64 UR6, c[0x0][0x888] ;  /* 0x00011100ff0607ac */ /* 0x000e620008000a00 */
[----:B------:R-:W-:Y:S07]  /*5510*/  @UP0 UIMAD UR4, UR36, UR44, URZ ;  /* 0x0000002c240402a4 */ /* 0x000fee000f8e02ff */
[----:B------:R-:W-:Y:S01]  /*5520*/  @!P3 PRMT R95, R0, 0x7610, R95 ;  /* 0x00007610005fb816 */ /* 0x000fe2000000005f */
[----:B-1----:R-:W-:Y:S03]  /*5530*/  @UP0 UIMAD.WIDE UR6, UR4, 0x4, UR6 ;  /* 0x00000004040608a5 */ /* 0x002fe6000f8e0206 */
[----:B------:R-:W1:Y:S03]  /*5540*/  @!UP0 LDCU UR4, c[0x0][0x880] ;  /* 0x00011000ff0487ac */ /* 0x000e660008000800 */
[----:B------:R-:W-:Y:S01]  /*5550*/  IMAD.U32 R2, RZ, RZ, UR6 ;  /* 0x00000006ff027e24 */ /* 0x000fe2000f8e00ff */
[----:B------:R-:W-:Y:S05]  /*5560*/  MOV R3, UR7 ;  /* 0x0000000700037c02 */ /* 0x000fea0008000f00 */
[----:B-----5:R2:W5:Y:S02]  /*5570*/  @P3 LDG.E R49, desc[UR46][R2.64] ;  /* 0x0000002e02313981 */ /* 0x020564000c1e1900 */
[----:B-12---:R-:W-:Y:S02]  /*5580*/  @!P3 IMAD.U32 R49, RZ, RZ, UR4 ;  /* 0x00000004ff31be24 */ /* 0x006fe4000f8e00ff */
.L_x_88:
[----:B------:R-:W-:Y:S05]  /*5590*/  @!P4 BRA `(.L_x_89) ;  /* 0x000000000020c947 */ /* 0x000fea0003800000 */
[----:B------:R-:W-:Y:S04]  /*55a0*/  ISETP.NE.U32.AND P3, PT, R88, RZ, PT ;  /* 0x000000ff5800720c */ /* 0x000fe80003f65070 */
[----:B------:R-:W-:Y:S11]  /*55b0*/  ISETP.NE.AND.EX P3, PT, R89, RZ, PT, P3 ;  /* 0x000000ff5900720c */ /* 0x000ff60003f65330 */
[----:B------:R-:W-:Y:S02]  /*55c0*/  @!UPT UIADD3 URZ, UPT, UPT, URZ, URZ, URZ ;  /* 0x000000fffffff290 */ /* 0x000fe4000fffe0ff */
[----:B------:R-:W1:Y:S01]  /*55d0*/  @P3 LDC.64 R2, c[0x0][0x8a8] ;  /* 0x00022a00ff023b82 */ /* 0x000e620000000a00 */
[----:B------:R-:W-:Y:S04]  /*55e0*/  @P3 IMAD R0, R90, UR36, RZ ;  /* 0x000000245a003c24 */ /* 0x000fe8000f8e02ff */
[----:B-1----:R-:W-:Y:S05]  /*55f0*/  @P3 IMAD.WIDE R2, R0, 0x4, R2 ;  /* 0x0000000400023825 */ /* 0x002fea00078e0202 */
[----:B-----5:R1:W5:Y:S02]  /*5600*/  @P3 LDG.E R47, desc[UR46][R2.64] ;  /* 0x0000002e022f3981 */ /* 0x020364000c1e1900 */
[----:B-1----:R-:W2:Y:S02]  /*5610*/  @!P3 LDC R47, c[0x0][0x8a0] ;  /* 0x00022800ff2fbb82 */ /* 0x002ea40000000800 */
.L_x_89:
[----:B-----5:R-:W-:Y:S01]  /*5620*/  FSETP.NEU.AND P4, PT, R49, RZ, PT ;  /* 0x000000ff3100720b */ /* 0x020fe20003f8d000 */
[----:B------:R-:W-:Y:S01]  /*5630*/  BSSY B1, `(.L_x_90) ;  /* 0x0000042000017945 */ /* 0x000fe20003800000 */
[----:B------:R-:W-:Y:S01]  /*5640*/  SEL R7, RZ, 0xffffffff, P2 ;  /* 0xffffffffff077807 */ /* 0x000fe20001000000 */
[----:B------:R-:W-:Y:S01]  /*5650*/  IMAD.MOV.U32 R115, RZ, RZ, 0x1 ;  /* 0x00000001ff737424 */ /* 0x000fe200078e00ff */
[----:B------:R-:W-:Y:S02]  /*5660*/  LOP3.LUT P3, RZ, R95, 0xff, RZ, 0xc0, !PT ;  /* 0x000000ff5fff7812 */ /* 0x000fe4000786c0ff */
[----:B------:R-:W-:Y:S02]  /*5670*/  CS2R R86, SRZ ;  /* 0x0000000000567805 */ /* 0x000fe4000001ff00 */
[----:B------:R-:W-:Y:S02]  /*5680*/  @P1 SEL R4, RZ, 0xffffffff, P4 ;  /* 0xffffffffff041807 */ /* 0x000fe40002000000 */
[----:B------:R-:W-:Y:S02]  /*5690*/  CS2R R84, SRZ ;  /* 0x0000000000547805 */ /* 0x000fe4000001ff00 */
[----:B------:R-:W-:Y:S02]  /*56a0*/  LEA R0, R105, UR49, 0x3 ;  /* 0x0000003169007c11 */ /* 0x000fe4000f8e18ff */
[----:B------:R-:W-:Y:S02]  /*56b0*/  CS2R R82, SRZ ;  /* 0x0000000000527805 */ /* 0x000fe4000001ff00 */
[----:B------:R-:W-:Y:S02]  /*56c0*/  @P0 SEL R4, R7, R4, !P3 ;  /* 0x0000000407040207 */ /* 0x000fe40005800000 */
[----:B------:R-:W-:Y:S02]  /*56d0*/  CS2R R80, SRZ ;  /* 0x0000000000507805 */ /* 0x000fe4000001ff00 */
[----:B------:R-:W-:Y:S02]  /*56e0*/  LEA R113, R44, UR49, 0x3 ;  /* 0x000000312c717c11 */ /* 0x000fe4000f8e18ff */
[----:B------:R-:W-:Y:S02]  /*56f0*/  @P1 LOP3.LUT R4, R4, 0x1, RZ, 0xc0, !PT ;  /* 0x0000000104041812 */ /* 0x000fe400078ec0ff */
[----:B------:R-:W-:Y:S02]  /*5700*/  SHF.L.U32 R2, R107, 0x1f, RZ ;  /* 0x0000001f6b027819 */ /* 0x000fe400000006ff */
[----:B------:R-:W-:Y:S02]  /*5710*/  ISETP.NE.U32.OR P6, PT, R4, 0x1, !P1 ;  /* 0x000000010400780c */ /* 0x000fe40004fc5470 */
[----:B------:R-:W-:Y:S02]  /*5720*/  PLOP3.LUT P2, PT, PT, PT, UP1, 0x80, 0x8 ;  /* 0x000000000008781c */ /* 0x000fe40003f4f018 */
[----:B------:R-:W-:Y:S02]  /*5730*/  LEA.HI R5, R44, R44, RZ, 0x1 ;  /* 0x0000002c2c057211 */ /* 0x000fe400078f08ff */
[----:B------:R-:W-:Y:S02]  /*5740*/  SEL R4, RZ, 0xffffffff, P4 ;  /* 0xffffffffff047807 */ /* 0x000fe40002000000 */
[----:B------:R-:W-:Y:S01]  /*5750*/  P2R R114, PR, RZ, 0x40 ;  /* 0x00000040ff727803 */ /* 0x000fe20000000000 */
[C---:B------:R-:W-:Y:S01]  /*5760*/  IMAD.SHL.U32 R3, R5.reuse, 0x40, RZ ;  /* 0x0000004005037824 */ /* 0x040fe200078e00ff */
[----:B------:R-:W-:Y:S03]  /*5770*/  LOP3.LUT R5, R5, 0xffe, RZ, 0xc0, !PT ;  /* 0x00000ffe05057812 */ /* 0x000fe600078ec0ff */
[----:B------:R-:W-:Y:S02]  /*5780*/  @P6 SHF.L.U32 R9, R104, 0x1f, RZ ;  /* 0x0000001f68096819 */ /* 0x000fe400000006ff */
[----:B------:R-:W-:Y:S01]  /*5790*/  @P2 SEL R4, R7, R4, !P3 ;  /* 0x0000000407042207 */ /* 0x000fe20005800000 */
[----:B------:R-:W-:Y:S01]  /*57a0*/  IMAD.IADD R48, R44, 0x1, -R5 ;  /* 0x000000012c307824 */ /* 0x000fe200078e0a05 */
[----:B------:R-:W1:Y:S01]  /*57b0*/  @P6 SYNCS.PHASECHK.TRANS64.TRYWAIT P1, [R0+URZ+0x80], R9 ;  /* 0x00008009000065a7 */ /* 0x000e6200080211ff */
[----:B------:R-:W-:Y:S02]  /*57c0*/  LOP3.LUT R3, R3, 0xffffff80, RZ, 0xc0, !PT ;  /* 0xffffff8003037812 */ /* 0x000fe400078ec0ff */
[----:B------:R-:W-:Y:S03]  /*57d0*/  LOP3.LUT R4, R4, 0x1, RZ, 0xc0, !PT ;  /* 0x0000000104047812 */ /* 0x000fe600078ec0ff */
[----:B------:R-:W-:Y:S01]  /*57e0*/  IMAD.IADD R3, R46, 0x1, R3 ;  /* 0x000000012e037824 */ /* 0x000fe200078e0203 */
[----:B------:R-:W-:Y:S03]  /*57f0*/  ISETP.NE.U32.AND P5, PT, R4, 0x1, PT ;  /* 0x000000010400780c */ /* 0x000fe60003fa5070 */
[----:B------:R-:W-:Y:S01]  /*5800*/  IMAD R48, R48, 0x100000, R3 ;  /* 0x0010000030307824 */ /* 0x000fe200078e0203 */
[----:B------:R-:W-:Y:S01]  /*5810*/  P2R R124, PR, RZ, 0x20 ;  /* 0x00000020ff7c7803 */ /* 0x000fe20000000000 */
[----:B------:R3:W4:Y:S01]  /*5820*/  SYNCS.PHASECHK.TRANS64.TRYWAIT P0, [R113+URZ+0xd0], R2 ;  /* 0x0000d002710075a7 */ /* 0x00072200080011ff */
[----:B-1----:R-:W-:Y:S01]  /*5830*/  @P6 SEL R115, RZ, 0x1, !P1 ;  /* 0x00000001ff736807 */ /* 0x002fe20004800000 */
[----:B---3--:R-:W-:Y:S06]  /*5840*/  @!P6 BRA `(.L_x_91) ;  /* 0x000000000080e947 */ /* 0x008fec0003800000 */
[----:B------:R-:W-:Y:S01]  /*5850*/  @P5 IMAD R5, R105, 0x1000, R100 ;  /* 0x0000100069055824 */ /* 0x000fe200078e0264 */
[----:B------:R-:W-:Y:S01]  /*5860*/  ISETP.NE.AND P1, PT, R115, RZ, PT ;  /* 0x000000ff7300720c */ /* 0x000fe20003f25270 */
[----:B------:R-:W-:Y:S01]  /*5870*/  BSSY B0, `(.L_x_92) ;  /* 0x000000b000007945 */ /* 0x000fe20003800000 */
[----:B------:R-:W-:Y:S01]  /*5880*/  CS2R R82, SRZ ;  /* 0x0000000000527805 */ /* 0x000fe2000001ff00 */
[----:B------:R-:W-:Y:S01]  /*5890*/  @P5 VIADD R4, R5, UR49 ;  /* 0x0000003105045c36 */ /* 0x000fe20008000000 */
[----:B------:R-:W-:Y:S02]  /*58a0*/  CS2R R80, SRZ ;  /* 0x0000000000507805 */ /* 0x000fe4000001ff00 */
[----:B------:R-:W-:Y:S02]  /*58b0*/  CS2R R86, SRZ ;  /* 0x0000000000567805 */ /* 0x000fe4000001ff00 */
[----:B------:R-:W-:Y:S01]  /*58c0*/  CS2R R84, SRZ ;  /* 0x0000000000547805 */ /* 0x000fe2000001ff00 */
[----:B------:R-:W-:Y:S04]  /*58d0*/  @P5 IMAD R4, R108, -0x10, R4 ;  /* 0xfffffff06c045824 */ /* 0x000fe800078e0204 */
[----:B------:R-:W-:Y:S05]  /*58e0*/  @P1 BRA `(.L_x_93) ;  /* 0x00000000000c1947 */ /* 0x000fea0003800000 */
[----:B------:R-:W-:Y:S04]  /*58f0*/  SHF.L.U32 R3, R104, 0x1f, RZ ;  /* 0x0000001f68037819 */ /* 0x000fe800000006ff */
[----:B------:R-:W1:Y:S02]  /*5900*/  SYNCS.PHASECHK.TRANS64.TRYWAIT P1, [R0+URZ+0x80], R3 ;  /* 0x00008003000075a7 */ /* 0x000e6400080211ff */
[----:B-1----:R-:W-:Y:S05]  /*5910*/  @!P1 BRA `(.L_x_94) ;  /* 0x0000002400509947 */ /* 0x002fea0003800000 */
.L_x_93:
[----:B------:R-:W-:Y:S05]  /*5920*/  BSYNC B0 ;  /* 0x0000000000007941 */ /* 0x000fea0003800000 */
.L_x_92:
[----:B------:R-:W-:Y:S01]  /*5930*/  ISETP.NE.AND P1, PT, R124, RZ, PT ;  /* 0x000000ff7c00720c */ /* 0x000fe20003f25270 */
[----:B-1----:R-:W-:Y:S02]  /*5940*/  VIADD R3, R0, 0x90 ;  /* 0x0000009000037836 */ /* 0x002fe40000000000 */
[----:B------:R-:W-:Y:S02]  /*5950*/  IMAD.U32 R0, RZ, RZ, UR37 ;  /* 0x00000025ff007e24 */ /* 0x000fe4000f8e00ff */
[----:B------:R-:W-:Y:S03]  /*5960*/  VIADD R105, R105, 0x1 ;  /* 0x0000000169697836 */ /* 0x000fe60000000000 */
[----:B------:R-:W-:Y:S05]  /*5970*/  PRMT R0, R0, 0x654, R3 ;  /* 0x0000065400007816 */ /* 0x000fea0000000003 */
[----:B------:R1:W3:Y:S04]  /*5980*/  @P1 LDS.128 R80, [R5+UR49+0x200] ;  /* 0x0002003105501984 */ /* 0x0002e80008000c00 */
[----:B------:R1:W1:Y:S01]  /*5990*/  @P1 LDS.128 R84, [R4+0x210] ;  /* 0x0002100004541984 */ /* 0x0002620000000c00 */
[C---:B------:R-:W-:Y:S01]  /*59a0*/  ISETP.NE.AND P1, PT, R105.reuse, 0x2, PT ;  /* 0x000000026900780c */ /* 0x040fe20003f25270 */
[----:B------:R-:W-:Y:S01]  /*59b0*/  @!PT LDS RZ, [RZ] ;  /* 0x00000000fffff984 */ /* 0x000fe20000000800 */
[----:B------:R-:W-:Y:S01]  /*59c0*/  @!PT LDS RZ, [RZ] ;  /* 0x00000000fffff984 */ /* 0x000fe20000000800 */
[----:B------:R-:W-:Y:S01]  /*59d0*/  @!PT LDS RZ, [RZ] ;  /* 0x00000000fffff984 */ /* 0x000fe20000000800 */
[----:B------:R-:W-:Y:S01]  /*59e0*/  @!PT LDS RZ, [RZ] ;  /* 0x00000000fffff984 */ /* 0x000fe20000000800 */
[----:B------:R5:W-:Y:S06]  /*59f0*/  MEMBAR.ALL.CTA ;  /* 0x0000000000007992 */ /* 0x000bec0000008000 */
[----:B-----5:R-:W5:Y:S01]  /*5a00*/  FENCE.VIEW.ASYNC.S ;  /* 0x00000000000073c6 */ /* 0x020f620000000000 */
[----:B------:R-:W-:Y:S02]  /*5a10*/  SEL R3, RZ, 0x1, P1 ;  /* 0x00000001ff037807 */ /* 0x000fe40000800000 */
[----:B------:R-:W-:Y:S02]  /*5a20*/  SEL R105, R105, RZ, P1 ;  /* 0x000000ff69697207 */ /* 0x000fe40000800000 */
[----:B------:R-:W-:Y:S01]  /*5a30*/  LOP3.LUT R104, R104, R3, RZ, 0x3c, !PT ;  /* 0x0000000368687212 */ /* 0x000fe200078e3cff */
[----:B-----5:R1:W-:Y:S06]  /*5a40*/  SYNCS.ARRIVE.TRANS64.RED.A1T0 RZ, [R0+URZ], RZ ;  /* 0x000000ff00ff79a7 */ /* 0x0203ec00081004ff */
.L_x_91:
[----:B------:R-:W-:Y:S05]  /*5a50*/  BSYNC B1 ;  /* 0x0000000000017941 */ /* 0x000fea0003800000 */
.L_x_90:
[----:B-1----:R-:W-:Y:S04]  /*5a60*/  SHF.R.U32.HI R0, RZ, 0x15, R48 ;  /* 0x00000015ff007819 */ /* 0x002fe80000011630 */
[----:B------:R-:W-:Y:S01]  /*5a70*/  LOP3.LUT P1, RZ, R0, 0x3, R101, 0x48, !PT ;  /* 0x0000000300ff7812 */ /* 0x000fe20007824865 */
[----:B------:R-:W-:Y:S01]  /*5a80*/  @!UPT UIADD3 URZ, UPT, UPT, URZ, URZ, URZ ;  /* 0x000000fffffff290 */ /* 0x000fe2000fffe0ff */
[----:B----4-:R-:W-:Y:S11]  /*5a90*/  @P0 BRA `(.L_x_95) ;  /* 0x0000000000080947 */ /* 0x010ff60003800000 */
[----:B------:R-:W1:Y:S02]  /*5aa0*/  SYNCS.PHASECHK.TRANS64.TRYWAIT P0, [R113+URZ+0xd0], R2 ;  /* 0x0000d002710075a7 */ /* 0x000e6400080011ff */
[----:B-1----:R-:W-:Y:S05]  /*5ab0*/  @!P0 BRA `(.L_x_96) ;  /* 0x0000002000fc8947 */ /* 0x002fea0003800000 */
.L_x_95:
[----:B------:R-:W-:Y:S05]  /*5ac0*/  @!P1 BRA `(.L_x_97) ;  /* 0x0000000000409947 */ /* 0x000fea0003800000 */
[----:B------:R-:W4:Y:S01]  /*5ad0*/  LDCU.64 UR8, c[0x4][0x70] ;  /* 0x01000e00ff0877ac */ /* 0x000f220008000a00 */
[----:B------:R-:W-:Y:S01]  /*5ae0*/  MOV R3, 0x0 ;  /* 0x0000000000037802 */ /* 0x000fe20000000f00 */
[----:B------:R-:W-:Y:S02]  /*5af0*/  HFMA2 R12, -RZ, RZ, 0, 5.9604644775390625e-08 ;  /* 0x00000001ff0c7431 */ /* 0x000fe400000001ff */
[----:B------:R-:W-:Y:S02]  /*5b00*/  IMAD.MOV.U32 R8, RZ, RZ, 0x192 ;  /* 0x00000192ff087424 */ /* 0x000fe400078e00ff */
[----:B------:R-:W-:Y:S01]  /*5b10*/  IMAD.MOV.U32 R13, RZ, RZ, RZ ;  /* 0x000000ffff0d7224 */ /* 0x000fe200078e00ff */
[----:B------:R-:W5:Y:S01]  /*5b20*/  LDCU.64 UR6, c[0x4][0x78] ;  /* 0x01000f00ff0677ac */ /* 0x000f620008000a00 */
[----:B-1----:R-:W1:Y:S01]  /*5b30*/  LDC.64 R2, c[0x4][R3] ;  /* 0x0100000003027b82 */ /* 0x002e620000000a00 */
[----:B------:R-:W2:Y:S01]  /*5b40*/  LDCU.64 UR4, c[0x4][0x10] ;  /* 0x01000200ff0477ac */ /* 0x000ea20008000a00 */
[----:B----4-:R-:W-:Y:S01]  /*5b50*/  MOV R5, UR9 ;  /* 0x0000000900057c02 */ /* 0x010fe20008000f00 */
[----:B------:R-:W-:Y:S01]  /*5b60*/  IMAD.U32 R4, RZ, RZ, UR8 ;  /* 0x00000008ff047e24 */ /* 0x000fe2000f8e00ff */
[----:B-----5:R-:W-:Y:S01]  /*5b70*/  MOV R7, UR7 ;  /* 0x0000000700077c02 */ /* 0x020fe20008000f00 */
[----:B------:R-:W-:Y:S01]  /*5b80*/  IMAD.U32 R6, RZ, RZ, UR6 ;  /* 0x00000006ff067e24 */ /* 0x000fe2000f8e00ff */
[----:B--2---:R-:W-:Y:S01]  /*5b90*/  MOV R11, UR5 ;  /* 0x00000005000b7c02 */ /* 0x004fe20008000f00 */
[----:B------:R-:W-:Y:S02]  /*5ba0*/  IMAD.U32 R10, RZ, RZ, UR4 ;  /* 0x00000004ff0a7e24 */ /* 0x000fe4000f8e00ff */
[----:B------:R-:W-:Y:S07]  /*5bb0*/  LEPC R20, `(.L_x_97) ;  /* 0x000000001014794e */ /* 0x000fee0000000000 */
[----:B-1-3--:R-:W-:Y:S05]  /*5bc0*/  CALL.ABS.NOINC R2 ;  /* 0x0000000002007343 */ /* 0x00afea0003c00000 */
.L_x_97:
[-C--:B---3--:R-:W-:Y:S01]  /*5bd0*/  F2FP.F16.E5M2.UNPACK_B R51, R80.reuse ;  /* 0x00000050ff33723e */ /* 0x088fe200020004ff */
[----:B------:R-:W-:Y:S05]  /*5be0*/  WARPSYNC.ALL ;  /* 0x0000000000007948 */ /* 0x000fea0003800000 */
[----:B------:R-:W-:Y:S01]  /*5bf0*/  R2UR UR4, R48 ;  /* 0x00000000300472ca */ /* 0x000fe200000e0000 */
[--C-:B------:R-:W-:Y:S01]  /*5c00*/  HADD2.F32 R50, -RZ, R51.reuse.H0_H0 ;  /* 0x20000033ff327230 */ /* 0x100fe20000004100 */
[----:B------:R-:W-:Y:S01]  /*5c10*/  F2FP.F16.E5M2.UNPACK_B R53, R80.H1 ;  /* 0x00000050ff35723e */ /* 0x000fe200030004ff */
[----:B------:R-:W-:Y:S01]  /*5c20*/  HADD2.F32 R51, -RZ, R51.H1_H1 ;  /* 0x30000033ff337230 */ /* 0x000fe20000004100 */
[-C--:B------:R-:W-:Y:S01]  /*5c30*/  F2FP.F16.E5M2.UNPACK_B R55, R81.reuse ;  /* 0x00000051ff37723e */ /* 0x080fe200020004ff */
[----:B------:R-:W-:Y:S01]  /*5c40*/  BSSY.RECONVERGENT B0, `(.L_x_98) ;  /* 0x0000099000007945 */ /* 0x000fe20003800200 */
[----:B------:R-:W-:Y:S01]  /*5c50*/  F2FP.F16.E5M2.UNPACK_B R57, R81.H1 ;  /* 0x00000051ff39723e */ /* 0x000fe200030004ff */
[--C-:B------:R-:W-:Y:S01]  /*5c60*/  HADD2.F32 R52, -RZ, R53.reuse.H0_H0 ;  /* 0x20000035ff347230 */ /* 0x100fe20000004100 */
[-C--:B------:R-:W-:Y:S01]  /*5c70*/  F2FP.F16.E5M2.UNPACK_B R59, R82.reuse ;  /* 0x00000052ff3b723e */ /* 0x080fe200020004ff */
[----:B------:R-:W-:Y:S01]  /*5c80*/  HADD2.F32 R54, -RZ, R53.H1_H1 ;  /* 0x30000035ff367230 */ /* 0x000fe20000004100 */
[----:B------:R-:W-:Y:S01]  /*5c90*/  F2FP.F16.E5M2.UNPACK_B R61, R82.H1 ;  /* 0x00000052ff3d723e */ /* 0x000fe200030004ff */
[--C-:B------:R-:W-:Y:S01]  /*5ca0*/  HADD2.F32 R53, -RZ, R55.reuse.H0_H0 ;  /* 0x20000037ff357230 */ /* 0x100fe20000004100 */
[-C--:B------:R-:W-:Y:S01]  /*5cb0*/  F2FP.F16.E5M2.UNPACK_B R63, R83.reuse ;  /* 0x00000053ff3f723e */ /* 0x080fe200020004ff */
[----:B------:R-:W-:Y:S01]  /*5cc0*/  LDTM.16dp32bit_t0_t15.x32 R4, tmem[UR4] ;  /* 0x00000004000479ee */ /* 0x000fe20008a80000 */
[----:B------:R-:W2:Y:S01]  /*5cd0*/  LDTM.16dp32bit_t16_t31.x32 R4, tmem[UR4+0x20] ;  /* 0x00002004000479ee */ /* 0x000ea20008aa0000 */
[----:B------:R-:W-:Y:S01]  /*5ce0*/  SHF.L.U32 R125, R102, 0x4, RZ ;  /* 0x00000004667d7819 */ /* 0x000fe200000006ff */
[----:B------:R-:W-:Y:S01]  /*5cf0*/  HADD2.F32 R56, -RZ, R55.H1_H1 ;  /* 0x30000037ff387230 */ /* 0x000fe20000004100 */
[----:B------:R-:W-:Y:S01]  /*5d00*/  ISETP.NE.AND P6, PT, R114, RZ, PT ;  /* 0x000000ff7200720c */ /* 0x000fe20003fc5270 */
[----:B------:R-:W-:Y:S01]  /*5d10*/  HADD2.F32 R60, -RZ, R59.H1_H1 ;  /* 0x3000003bff3c7230 */ /* 0x000fe20000004100 */
[----:B------:R-:W-:Y:S01]  /*5d20*/  IADD3 R114, PT, PT, R100, UR49, RZ ;  /* 0x0000003164727c10 */ /* 0x000fe2000fffe0ff */
[----:B------:R-:W-:Y:S01]  /*5d30*/  HADD2.F32 R64, -RZ, R63.H1_H1 ;  /* 0x3000003fff407230 */ /* 0x000fe20000004100 */
[----:B------:R-:W-:Y:S01]  /*5d40*/  F2FP.F16.E5M2.UNPACK_B R65, R83.H1 ;  /* 0x00000053ff41723e */ /* 0x000fe200030004ff */
[--C-:B------:R-:W-:Y:S01]  /*5d50*/  HADD2.F32 R55, -RZ, R57.reuse.H0_H0 ;  /* 0x20000039ff377230 */ /* 0x100fe20000004100 */
[----:B------:R-:W-:Y:S01]  /*5d60*/  IADD3 R114, PT, PT, R114, R125, RZ ;  /* 0x0000007d72727210 */ /* 0x000fe20007ffe0ff */
[----:B------:R-:W-:Y:S01]  /*5d70*/  HADD2.F32 R58, -RZ, R57.H1_H1 ;  /* 0x30000039ff3a7230 */ /* 0x000fe20000004100 */
[-C--:B------:R-:W-:Y:S01]  /*5d80*/  F2FP.F16.E5M2.UNPACK_B R67, R84.reuse ;  /* 0x00000054ff43723e */ /* 0x080fe200020004ff */
[----:B------:R-:W-:Y:S01]  /*5d90*/  HADD2.F32 R57, -RZ, R59.H0_H0 ;  /* 0x2000003bff397230 */ /* 0x000fe20000004100 */
[----:B------:R-:W-:Y:S01]  /*5da0*/  F2FP.F16.E5M2.UNPACK_B R69, R84.H1 ;  /* 0x00000054ff45723e */ /* 0x000fe200030004ff */
[----:B------:R-:W-:Y:S01]  /*5db0*/  HADD2.F32 R59, -RZ, R61.H0_H0 ;  /* 0x2000003dff3b7230 */ /* 0x000fe20000004100 */
[-C--:B------:R-:W-:Y:S01]  /*5dc0*/  F2FP.F16.E5M2.UNPACK_B R71, R85.reuse ;  /* 0x00000055ff47723e */ /* 0x080fe200020004ff */
[----:B------:R-:W-:Y:S01]  /*5dd0*/  HADD2.F32 R68, -RZ, R67.H1_H1 ;  /* 0x30000043ff447230 */ /* 0x000fe20000004100 */
[----:B------:R-:W-:Y:S01]  /*5de0*/  F2FP.F16.E5M2.UNPACK_B R73, R85.H1 ;  /* 0x00000055ff49723e */ /* 0x000fe200030004ff */
[----:B------:R-:W-:Y:S01]  /*5df0*/  HADD2.F32 R62, -RZ, R61.H1_H1 ;  /* 0x3000003dff3e7230 */ /* 0x000fe20000004100 */
[-C--:B------:R-:W-:Y:S01]  /*5e00*/  F2FP.F16.E5M2.UNPACK_B R75, R86.reuse ;  /* 0x00000056ff4b723e */ /* 0x080fe200020004ff */
[----:B------:R-:W-:Y:S01]  /*5e10*/  HADD2.F32 R61, -RZ, R63.H0_H0 ;  /* 0x2000003fff3d7230 */ /* 0x000fe20000004100 */
[----:B------:R-:W-:Y:S01]  /*5e20*/  F2FP.F16.E5M2.UNPACK_B R77, R86.H1 ;  /* 0x00000056ff4d723e */ /* 0x000fe200030004ff */
[----:B------:R-:W-:Y:S01]  /*5e30*/  HADD2.F32 R72, -RZ, R71.H1_H1 ;  /* 0x30000047ff487230 */ /* 0x000fe20000004100 */
[----:B------:R-:W-:Y:S01]  /*5e40*/  F2FP.F16.E5M2.UNPACK_B R79, R87.H1 ;  /* 0x00000057ff4f723e */ /* 0x000fe200030004ff */
[C---:B--2---:R-:W-:Y:S01]  /*5e50*/  FMUL R0, R47.reuse, R4 ;  /* 0x000000042f007220 */ /* 0x044fe20000400000 */
[C---:B-1----:R-:W-:Y:S01]  /*5e60*/  FMUL R2, R47.reuse, R5 ;  /* 0x000000052f027220 */ /* 0x042fe20000400000 */
[C---:B------:R-:W-:Y:S01]  /*5e70*/  FMUL R4, R47.reuse, R8 ;  /* 0x000000082f047220 */ /* 0x040fe20000400000 */
[----:B------:R-:W-:Y:S01]  /*5e80*/  FMUL R5, R47, R9 ;  /* 0x000000092f057220 */ /* 0x000fe20000400000 */
[C---:B------:R-:W-:Y:S01]  /*5e90*/  FFMA R0, R49.reuse, R50, R0 ;  /* 0x0000003231007223 */ /* 0x040fe20000000000 */
[----:B------:R-:W-:Y:S01]  /*5ea0*/  FFMA R2, R49, R51, R2 ;  /* 0x0000003331027223 */ /* 0x000fe20000000002 */
[C---:B------:R-:W-:Y:S01]  /*5eb0*/  FMUL R8, R47.reuse, R12 ;  /* 0x0000000c2f087220 */ /* 0x040fe20000400000 */
[C---:B------:R-:W-:Y:S01]  /*5ec0*/  FMUL R9, R47.reuse, R13 ;  /* 0x0000000d2f097220 */ /* 0x040fe20000400000 */
[C---:B------:R-:W-:Y:S01]  /*5ed0*/  FMUL R12, R47.reuse, R16 ;  /* 0x000000102f0c7220 */ /* 0x040fe20000400000 */
[C---:B------:R-:W-:Y:S01]  /*5ee0*/  FMUL R13, R47.reuse, R17 ;  /* 0x000000112f0d7220 */ /* 0x040fe20000400000 */
[C---:B------:R-:W-:Y:S01]  /*5ef0*/  FMUL R16, R47.reuse, R20 ;  /* 0x000000142f107220 */ /* 0x040fe20000400000 */
[C---:B------:R-:W-:Y:S01]  /*5f00*/  FMUL R17, R47.reuse, R21 ;  /* 0x000000152f117220 */ /* 0x040fe20000400000 */
[C---:B------:R-:W-:Y:S01]  /*5f10*/  FMUL R20, R47.reuse, R24 ;  /* 0x000000182f147220 */ /* 0x040fe20000400000 */
[C---:B------:R-:W-:Y:S01]  /*5f20*/  FMUL R21, R47.reuse, R25 ;  /* 0x000000192f157220 */ /* 0x040fe20000400000 */
[----:B------:R-:W-:Y:S02]  /*5f30*/  HADD2.F32 R76, -RZ, R75.H1_H1 ;  /* 0x3000004bff4c7230 */ /* 0x000fe40000004100 */
[C---:B------:R-:W-:Y:S01]  /*5f40*/  FMUL R24, R47.reuse, R28 ;  /* 0x0000001c2f187220 */ /* 0x040fe20000400000 */
[C---:B------:R-:W-:Y:S01]  /*5f50*/  FMUL R25, R47.reuse, R29 ;  /* 0x0000001d2f197220 */ /* 0x040fe20000400000 */
[C---:B------:R-:W-:Y:S01]  /*5f60*/  FMUL R28, R47.reuse, R32 ;  /* 0x000000202f1c7220 */ /* 0x040fe20000400000 */
[C---:B------:R-:W-:Y:S01]  /*5f70*/  FMUL R29, R47.reuse, R33 ;  /* 0x000000212f1d7220 */ /* 0x040fe20000400000 */
[C---:B------:R-:W-:Y:S01]  /*5f80*/  FMUL R3, R47.reuse, R6 ;  /* 0x000000062f037220 */ /* 0x040fe20000400000 */
[C---:B------:R-:W-:Y:S01]  /*5f90*/  FMUL R7, R47.reuse, R7 ;  /* 0x000000072f077220 */ /* 0x040fe20000400000 */
[C---:B------:R-:W-:Y:S01]  /*5fa0*/  FMUL R6, R47.reuse, R10 ;  /* 0x0000000a2f067220 */ /* 0x040fe20000400000 */
[----:B------:R-:W-:Y:S01]  /*5fb0*/  FMUL R11, R47, R11 ;  /* 0x0000000b2f0b7220 */ /* 0x000fe20000400000 */
[C---:B------:R-:W-:Y:S01]  /*5fc0*/  FFMA R3, R49.reuse, R52, R3 ;  /* 0x0000003431037223 */ /* 0x040fe20000000003 */
[C---:B------:R-:W-:Y:S01]  /*5fd0*/  FFMA R7, R49.reuse, R54, R7 ;  /* 0x0000003631077223 */ /* 0x040fe20000000007 */
[C---:B------:R-:W-:Y:S01]  /*5fe0*/  FFMA R4, R49.reuse, R53, R4 ;  /* 0x0000003531047223 */ /* 0x040fe20000000004 */
[----:B------:R-:W-:Y:S01]  /*5ff0*/  F2FP.F16.E5M2.UNPACK_B R50, R87 ;  /* 0x00000057ff32723e */ /* 0x000fe200020004ff */
[C---:B------:R-:W-:Y:S01]  /*6000*/  FFMA R5, R49.reuse, R56, R5 ;  /* 0x0000003831057223 */ /* 0x040fe20000000005 */
[----:B------:R-:W-:Y:S01]  /*6010*/  FFMA R6, R49, R55, R6 ;  /* 0x0000003731067223 */ /* 0x000fe20000000006 */
[----:B------:R-:W-:Y:S01]  /*6020*/  F2FP.SATFINITE.E5M2.F32.PACK_AB_MERGE_C R117, R7, R3, RZ ;  /* 0x000000030775723e */ /* 0x000fe200048060ff */
[C---:B------:R-:W-:Y:S01]  /*6030*/  FFMA R11, R49.reuse, R58, R11 ;  /* 0x0000003a310b7223 */ /* 0x040fe2000000000b */
[C---:B------:R-:W-:Y:S01]  /*6040*/  FFMA R8, R49.reuse, R57, R8 ;  /* 0x0000003931087223 */ /* 0x040fe20000000008 */
[----:B------:R-:W-:Y:S01]  /*6050*/  ISETP.NE.AND P0, PT, R110, RZ, PT ;  /* 0x000000ff6e00720c */ /* 0x000fe20003f05270 */
[----:B------:R-:W-:Y:S01]  /*6060*/  FFMA R9, R49, R60, R9 ;  /* 0x0000003c31097223 */ /* 0x000fe20000000009 */
[----:B------:R-:W-:Y:S01]  /*6070*/  F2FP.SATFINITE.E5M2.F32.PACK_AB_MERGE_C R116, R2, R0, R117 ;  /* 0x000000000274723e */ /* 0x000fe20004806075 */
[--C-:B------:R-:W-:Y:S01]  /*6080*/  HADD2.F32 R51, -RZ, R50.reuse.H0_H0 ;  /* 0x20000032ff337230 */ /* 0x100fe20000004100 */
[----:B------:R-:W-:Y:S01]  /*6090*/  F2FP.SATFINITE.E5M2.F32.PACK_AB_MERGE_C R117, R11, R6, RZ ;  /* 0x000000060b75723e */ /* 0x000fe200048060ff */
[----:B------:R-:W-:Y:S02]  /*60a0*/  HADD2.F32 R50, -RZ, R50.H1_H1 ;  /* 0x30000032ff327230 */ /* 0x000fe40000004100 */
[C---:B------:R-:W-:Y:S01]  /*60b0*/  FMUL R10, R47.reuse, R14 ;  /* 0x0000000e2f0a7220 */ /* 0x040fe20000400000 */
[----:B------:R-:W-:Y:S01]  /*60c0*/  FMUL R15, R47, R15 ;  /* 0x0000000f2f0f7220 */ /* 0x000fe20000400000 */
[--C-:B------:R-:W-:Y:S01]  /*60d0*/  HADD2.F32 R63, -RZ, R65.reuse.H0_H0 ;  /* 0x20000041ff3f7230 */ /* 0x100fe20000004100 */
[----:B------:R-:W-:Y:S01]  /*60e0*/  F2FP.SATFINITE.E5M2.F32.PACK_AB_MERGE_C R117, R5, R4, R117 ;  /* 0x000000040575723e */ /* 0x000fe20004806075 */
[C---:B------:R-:W-:Y:S01]  /*60f0*/  FFMA R10, R49.reuse, R59, R10 ;  /* 0x0000003b310a7223 */ /* 0x040fe2000000000a */
[C---:B------:R-:W-:Y:S01]  /*6100*/  FFMA R15, R49.reuse, R62, R15 ;  /* 0x0000003e310f7223 */ /* 0x040fe2000000000f */
[C---:B------:R-:W-:Y:S01]  /*6110*/  FFMA R12, R49.reuse, R61, R12 ;  /* 0x0000003d310c7223 */ /* 0x040fe2000000000c */
[----:B------:R-:W-:Y:S01]  /*6120*/  FFMA R13, R49, R64, R13 ;  /* 0x00000040310d7223 */ /* 0x000fe2000000000d */
[----:B------:R-:W-:Y:S02]  /*6130*/  HADD2.F32 R66, -RZ, R65.H1_H1 ;  /* 0x30000041ff427230 */ /* 0x000fe40000004100 */
[C---:B------:R-:W-:Y:S01]  /*6140*/  FMUL R14, R47.reuse, R18 ;  /* 0x000000122f0e7220 */ /* 0x040fe20000400000 */
[----:B------:R-:W-:Y:S02]  /*6150*/  HADD2.F32 R65, -RZ, R67.H0_H0 ;  /* 0x20000043ff417230 */ /* 0x000fe40000004100 */
[----:B------:R-:W-:Y:S01]  /*6160*/  FMUL R19, R47, R19 ;  /* 0x000000132f137220 */ /* 0x000fe20000400000 */
[--C-:B------:R-:W-:Y:S02]  /*6170*/  HADD2.F32 R67, -RZ, R69.reuse.H0_H0 ;  /* 0x20000045ff437230 */ /* 0x100fe40000004100 */
[----:B------:R-:W-:Y:S01]  /*6180*/  FFMA R14, R49, R63, R14 ;  /* 0x0000003f310e7223 */ /* 0x000fe2000000000e */
[----:B------:R-:W-:Y:S02]  /*6190*/  HADD2.F32 R70, -RZ, R69.H1_H1 ;  /* 0x30000045ff467230 */ /* 0x000fe40000004100 */
[----:B------:R-:W-:Y:S01]  /*61a0*/  FMUL R18, R47, R22 ;  /* 0x000000162f127220 */ /* 0x000fe20000400000 */
[----:B------:R-:W-:Y:S02]  /*61b0*/  HADD2.F32 R69, -RZ, R71.H0_H0 ;  /* 0x20000047ff457230 */ /* 0x000fe40000004100 */
[----:B------:R-:W-:Y:S01]  /*61c0*/  FFMA R19, R49, R66, R19 ;  /* 0x0000004231137223 */ /* 0x000fe20000000013 */
[----:B------:R-:W-:Y:S01]  /*61d0*/  FMUL R23, R47, R23 ;  /* 0x000000172f177220 */ /* 0x000fe20000400000 */
[C---:B------:R-:W-:Y:S01]  /*61e0*/  FFMA R16, R49.reuse, R65, R16 ;  /* 0x0000004131107223 */ /* 0x040fe20000000010 */
[C---:B------:R-:W-:Y:S01]  /*61f0*/  FFMA R17, R49.reuse, R68, R17 ;  /* 0x0000004431117223 */ /* 0x040fe20000000011 */
        /* <DEDUP_REMOVED lines=23> */
[----:B------:R-:W-:Y:S01]  /*6370*/  F2FP.SATFINITE.E5M2.F32.PACK_AB_MERGE_C R118, R15, R10, RZ ;  /* 0x0000000a0f76723e */ /* 0x000fe200048060ff */
[----:B------:R-:W-:Y:S01]  /*6380*/  FFMA R28, R49, R51, R28 ;  /* 0x00000033311c7223 */ /* 0x000fe2000000001c */
[----:B------:R-:W-:Y:S01]  /*6390*/  F2FP.SATFINITE.E5M2.F32.PACK_AB_MERGE_C R119, R19, R14, RZ ;  /* 0x0000000e1377723e */ /* 0x000fe200048060ff */
[C---:B------:R-:W-:Y:S01]  /*63a0*/  FFMA R29, R49.reuse, R50, R29 ;  /* 0x00000032311d7223 */ /* 0x040fe2000000001d */
[C---:B------:R-:W-:Y:S01]  /*63b0*/  FFMA R30, R49.reuse, R77, R30 ;  /* 0x0000004d311e7223 */ /* 0x040fe2000000001e */
[----:B------:R-:W-:Y:S01]  /*63c0*/  FFMA R35, R49, R52, R35 ;  /* 0x0000003431237223 */ /* 0x000fe20000000023 */
[----:B------:R-:W-:Y:S02]  /*63d0*/  F2FP.SATFINITE.E5M2.F32.PACK_AB_MERGE_C R118, R9, R8, R118 ;  /* 0x000000080976723e */ /* 0x000fe40004806076 */
[----:B------:R-:W-:Y:S02]  /*63e0*/  F2FP.SATFINITE.E5M2.F32.PACK_AB_MERGE_C R119, R13, R12, R119 ;  /* 0x0000000c0d77723e */ /* 0x000fe40004806077 */
[----:B------:R-:W-:Y:S02]  /*63f0*/  F2FP.SATFINITE.E5M2.F32.PACK_AB_MERGE_C R120, R23, R18, RZ ;  /* 0x000000121778723e */ /* 0x000fe400048060ff */
[----:B------:R-:W-:Y:S01]  /*6400*/  F2FP.SATFINITE.E5M2.F32.PACK_AB_MERGE_C R121, R27, R22, RZ ;  /* 0x000000161b79723e */ /* 0x000fe200048060ff */
[----:B------:R1:W-:Y:S01]  /*6410*/  STS.128 [R100+UR49+0x2200], R116 ;  /* 0x0022007464007988 */ /* 0x0003e20008000c31 */
[----:B------:R-:W-:Y:S02]  /*6420*/  F2FP.SATFINITE.E5M2.F32.PACK_AB_MERGE_C R122, R31, R26, RZ ;  /* 0x0000001a1f7a723e */ /* 0x000fe400048060ff */
[----:B------:R-:W-:Y:S02]  /*6430*/  F2FP.SATFINITE.E5M2.F32.PACK_AB_MERGE_C R123, R35, R30, RZ ;  /* 0x0000001e237b723e */ /* 0x000fe400048060ff */
[----:B------:R-:W-:Y:S02]  /*6440*/  F2FP.SATFINITE.E5M2.F32.PACK_AB_MERGE_C R120, R17, R16, R120 ;  /* 0x000000101178723e */ /* 0x000fe40004806078 */
[----:B------:R-:W-:Y:S02]  /*6450*/  F2FP.SATFINITE.E5M2.F32.PACK_AB_MERGE_C R121, R21, R20, R121 ;  /* 0x000000141579723e */ /* 0x000fe40004806079 */
[----:B------:R-:W-:Y:S02]  /*6460*/  F2FP.SATFINITE.E5M2.F32.PACK_AB_MERGE_C R122, R25, R24, R122 ;  /* 0x00000018197a723e */ /* 0x000fe4000480607a */
[----:B------:R-:W-:Y:S02]  /*6470*/  F2FP.SATFINITE.E5M2.F32.PACK_AB_MERGE_C R123, R29, R28, R123 ;  /* 0x0000001c1d7b723e */ /* 0x000fe4000480607b */
[----:B------:R-:W-:Y:S02]  /*6480*/  LEA R32, R105, UR49, 0x3 ;  /* 0x0000003169207c11 */ /* 0x000fe4000f8e18ff */
[----:B------:R-:W-:Y:S01]  /*6490*/  @P6 SHF.L.U32 R33, R104, 0x1f, RZ ;  /* 0x0000001f68216819 */ /* 0x000fe200000006ff */
[----:B------:R1:W-:Y:S01]  /*64a0*/  STS.128 [R114+0x2210], R120 ;  /* 0x0022107872007388 */ /* 0x0003e20000000c00 */
[----:B------:R-:W-:Y:S01]  /*64b0*/  @!PT LDS RZ, [RZ] ;  /* 0x00000000fffff984 */ /* 0x000fe20000000800 */
[----:B------:R-:W-:Y:S01]  /*64c0*/  @!PT LDS RZ, [RZ] ;  /* 0x00000000fffff984 */ /* 0x000fe20000000800 */
[----:B------:R-:W-:Y:S01]  /*64d0*/  @!PT LDS RZ, [RZ] ;  /* 0x00000000fffff984 */ /* 0x000fe20000000800 */
[----:B------:R-:W-:Y:S01]  /*64e0*/  @!PT LDS RZ, [RZ] ;  /* 0x00000000fffff984 */ /* 0x000fe20000000800 */
[----:B------:R2:W-:Y:S07]  /*64f0*/  MEMBAR.ALL.CTA ;  /* 0x0000000000007992 */ /* 0x0005ee0000008000 */
[----:B--2---:R-:W2:Y:S02]  /*6500*/  FENCE.VIEW.ASYNC.S ;  /* 0x00000000000073c6 */ /* 0x004ea40000000000 */
[----:B--2---:R-:W-:Y:S06]  /*6510*/  BAR.SYNC.DEFER_BLOCKING 0x1, 0x80 ;  /* 0x0042000000007b1d */ /* 0x004fec0000010000 */
[----:B------:R-:W-:Y:S05]  /*6520*/  @P0 BRA `(.L_x_99) ;  /* 0x0000000000280947 */ /* 0x000fea0003800000 */
[----:B------:R-:W-:Y:S02]  /*6530*/  UIADD3 UR4, UPT, UPT, UR49, 0x2200, URZ ;  /* 0x0000220031047890 */ /* 0x000fe4000fffe0ff */
[----:B------:R-:W-:Y:S01]  /*6540*/  UIADD3 UR6, UP0, UPT, UR52, 0x680, URZ ;  /* 0x0000068034067890 */ /* 0x000fe2000ff1e0ff */
[----:B------:R-:W-:Y:S03]  /*6550*/  UMOV UR43, UR36 ;  /* 0x00000024002b7c82 */ /* 0x000fe60008000000 */
[----:B------:R-:W-:Y:S01]  /*6560*/  MOV R109, UR4 ;  /* 0x00000004006d7c02 */ /* 0x000fe20008000f00 */
[----:B------:R-:W-:Y:S03]  /*6570*/  UIADD3.X UR7, UPT, UPT, URZ, UR53, URZ, UP0, !UPT ;  /* 0x00000035ff077290 */ /* 0x000fe600087fe4ff */
[----:B------:R-:W-:Y:S11]  /*6580*/  R2UR UR40, R109 ;  /* 0x000000006d2872ca */ /* 0x000ff600000e0000 */
[----:B------:R-:W-:Y:S02]  /*6590*/  @!UPT UIADD3 URZ, UPT, UPT, URZ, URZ, URZ ;  /* 0x000000fffffff290 */ /* 0x000fe4000fffe0ff */
[----:B------:R2:W-:Y:S01]  /*65a0*/  UTMASTG.3D [UR40], [UR6] ;  /* 0x00000028060073b5 */ /* 0x0005e20008010000 */
[----:B------:R0:W-:Y:S01]  /*65b0*/  UTMACMDFLUSH ;  /* 0x00000000000079b7 */ /* 0x0001e20000000000 */
[----:B--2---:R-:W-:Y:S04]  /*65c0*/  DEPBAR.LE SB0, 0x1 ;  /* 0x000080400000791a */ /* 0x004fe80000000000 */
.L_x_99:
[----:B------:R-:W-:Y:S05]  /*65d0*/  BSYNC.RECONVERGENT B0 ;  /* 0x0000000000007941 */ /* 0x000fea0003800200 */
.L_x_98:
[----:B------:R-:W-:Y:S06]  /*65e0*/  BAR.SYNC.DEFER_BLOCKING 0x1, 0x80 ;  /* 0x0042000000007b1d */ /* 0x000fec0000010000 */
[----:B------:R-:W2:Y:S01]  /*65f0*/  @P6 SYNCS.PHASECHK.TRANS64.TRYWAIT P0, [R32+URZ+0x80], R33 ;  /* 0x00008021200065a7 */ /* 0x000ea200080011ff */
[----:B------:R-:W-:Y:S01]  /*6600*/  BSSY B1, `(.L_x_100) ;  /* 0x0000020000017945 */ /* 0x000fe20003800000 */
[----:B--2---:R-:W-:Y:S03]  /*6610*/  @P6 SEL R115, RZ, 0x1, !P0 ;  /* 0x00000001ff736807 */ /* 0x004fe60004000000 */
[----:B------:R-:W-:Y:S05]  /*6620*/  @!P6 BRA `(.L_x_101) ;  /* 0x000000000074e947 */ /* 0x000fea0003800000 */
[----:B------:R-:W-:Y:S01]  /*6630*/  ISETP.NE.AND P1, PT, R124, RZ, PT ;  /* 0x000000ff7c00720c */ /* 0x000fe20003f25270 */
[----:B------:R-:W-:Y:S01]  /*6640*/  BSSY B0, `(.L_x_102) ;  /* 0x0000009000007945 */ /* 0x000fe20003800000 */
[----:B------:R-:W-:Y:S11]  /*6650*/  ISETP.NE.AND P0, PT, R115, RZ, PT ;  /* 0x000000ff7300720c */ /* 0x000ff60003f05270 */
[----:B------:R-:W-:Y:S05]  /*6660*/  @P1 IMAD R0, R105, 0x1000, R100 ;  /* 0x0000100069001824 */ /* 0x000fea00078e0264 */
[----:B------:R-:W-:Y:S05]  /*6670*/  @P1 IADD3 R2, PT, PT, R0, UR49, RZ ;  /* 0x0000003100021c10 */ /* 0x000fea000fffe0ff */
[----:B------:R-:W-:Y:S01]  /*6680*/  @P1 IMAD.IADD R2, R2, 0x1, R125 ;  /* 0x0000000102021824 */ /* 0x000fe200078e027d */
[----:B------:R-:W-:Y:S06]  /*6690*/  @P0 BRA `(.L_x_103) ;  /* 0x00000000000c0947 */ /* 0x000fec0003800000 */
[----:B------:R-:W-:Y:S04]  /*66a0*/  SHF.L.U32 R3, R104, 0x1f, RZ ;  /* 0x0000001f68037819 */ /* 0x000fe800000006ff */
[----:B------:R-:W2:Y:S02]  /*66b0*/  SYNCS.PHASECHK.TRANS64.TRYWAIT P0, [R32+URZ+0x80], R3 ;  /* 0x00008003200075a7 */ /* 0x000ea400080011ff */
[----:B--2---:R-:W-:Y:S05]  /*66c0*/  @!P0 BRA `(.L_x_104) ;  /* 0x00000018000c8947 */ /* 0x004fea0003800000 */
.L_x_103:
[----:B------:R-:W-:Y:S05]  /*66d0*/  BSYNC B0 ;  /* 0x0000000000007941 */ /* 0x000fea0003800000 */
.L_x_102:
[----:B------:R-:W-:Y:S01]  /*66e0*/  ISETP.NE.AND P0, PT, R124, RZ, PT ;  /* 0x000000ff7c00720c */ /* 0x000fe20003f05270 */
[----:B--2---:R-:W-:Y:S02]  /*66f0*/  VIADD R32, R32, 0x90 ;  /* 0x0000009020207836 */ /* 0x004fe40000000000 */
[----:B------:R-:W-:Y:S02]  /*6700*/  IMAD.U32 R3, RZ, RZ, UR37 ;  /* 0x00000025ff037e24 */ /* 0x000fe4000f8e00ff */
[----:B------:R-:W-:Y:S03]  /*6710*/  VIADD R105, R105, 0x1 ;  /* 0x0000000169697836 */ /* 0x000fe60000000000 */
[----:B------:R-:W-:Y:S05]  /*6720*/  PRMT R3, R3, 0x654, R32 ;  /* 0x0000065403037816 */ /* 0x000fea0000000020 */
[----:B------:R2:W3:Y:S04]  /*6730*/  @P0 LDS.128 R80, [R0+UR49+0x200] ;  /* 0x0002003100500984 */ /* 0x0004e80008000c00 */
[----:B------:R2:W4:Y:S01]  /*6740*/  @P0 LDS.128 R84, [R2+0x210] ;  /* 0x0002100002540984 */ /* 0x0005220000000c00 */
[C---:B------:R-:W-:Y:S01]  /*6750*/  ISETP.NE.AND P0, PT, R105.reuse, 0x2, PT ;  /* 0x000000026900780c */ /* 0x040fe20003f05270 */
[----:B------:R-:W-:Y:S01]  /*6760*/  @!PT LDS RZ, [RZ] ;  /* 0x00000000fffff984 */ /* 0x000fe20000000800 */
[----:B------:R-:W-:Y:S01]  /*6770*/  @!PT LDS RZ, [RZ] ;  /* 0x00000000fffff984 */ /* 0x000fe20000000800 */
[----:B------:R-:W-:Y:S01]  /*6780*/  @!PT LDS RZ, [RZ] ;  /* 0x00000000fffff984 */ /* 0x000fe20000000800 */
[----:B------:R-:W-:Y:S01]  /*6790*/  @!PT LDS RZ, [RZ] ;  /* 0x00000000fffff984 */ /* 0x000fe20000000800 */
[----:B------:R5:W-:Y:S06]  /*67a0*/  MEMBAR.ALL.CTA ;  /* 0x0000000000007992 */ /* 0x000bec0000008000 */
[----:B-----5:R-:W5:Y:S01]  /*67b0*/  FENCE.VIEW.ASYNC.S ;  /* 0x00000000000073c6 */ /* 0x020f620000000000 */
[----:B------:R-:W-:Y:S01]  /*67c0*/  SEL R105, R105, RZ, P0 ;  /* 0x000000ff69697207 */ /* 0x000fe20000000000 */
[----:B-----5:R5:W-:Y:S02]  /*67d0*/  SYNCS.ARRIVE.TRANS64.RED.A1T0 RZ, [R3+URZ], RZ ;  /* 0x000000ff03ff79a7 */ /* 0x020be400081004ff */
[----:B-----5:R-:W-:Y:S04]  /*67e0*/  SEL R3, RZ, 0x1, P0 ;  /* 0x00000001ff037807 */ /* 0x020fe80000000000 */
[----:B--23--:R-:W-:Y:S02]  /*67f0*/  LOP3.LUT R104, R104, R3, RZ, 0x3c, !PT ;  /* 0x0000000368687212 */ /* 0x00cfe400078e3cff */
.L_x_101:
[----:B------:R-:W-:Y:S05]  /*6800*/  BSYNC B1 ;  /* 0x0000000000017941 */ /* 0x000fea0003800000 */
.L_x_100:
[----:B------:R-:W-:Y:S05]  /*6810*/  VIADD R0, R48, 0x40 ;  /* 0x0000004030007836 */ /* 0x000fea0000000000 */
[----:B------:R-:W-:Y:S04]  /*6820*/  SHF.R.U32.HI R0, RZ, 0x15, R0 ;  /* 0x00000015ff007819 */ /* 0x000fe80000011600 */
[----:B------:R-:W-:Y:S11]  /*6830*/  LOP3.LUT P0, RZ, R0, 0x3, R101, 0x48, !PT ;  /* 0x0000000300ff7812 */ /* 0x000ff60007804865 */
[----:B------:R-:W-:Y:S02]  /*6840*/  @!UPT UIADD3 URZ, UPT, UPT, URZ, URZ, URZ ;  /* 0x000000fffffff290 */ /* 0x000fe4000fffe0ff */
[----:B------:R-:W-:Y:S05]  /*6850*/  @!P0 BRA `(.L_x_105) ;  /* 0x0000000000408947 */ /* 0x000fea0003800000 */
[----:B------:R-:W2:Y:S01]  /*6860*/  LDCU.64 UR8, c[0x4][0x70] ;  /* 0x01000e00ff0877ac */ /* 0x000ea20008000a00 */
[----:B------:R-:W-:Y:S01]  /*6870*/  MOV R3, 0x0 ;  /* 0x0000000000037802 */ /* 0x000fe20000000f00 */
[----:B------:R-:W-:Y:S02]  /*6880*/  HFMA2 R12, -RZ, RZ, 0, 5.9604644775390625e-08 ;  /* 0x00000001ff0c7431 */ /* 0x000fe400000001ff */
[----:B------:R-:W-:Y:S02]  /*6890*/  IMAD.MOV.U32 R8, RZ, RZ, 0x192 ;  /* 0x00000192ff087424 */ /* 0x000fe400078e00ff */
[----:B------:R-:W-:Y:S01]  /*68a0*/  IMAD.MOV.U32 R13, RZ, RZ, RZ ;  /* 0x000000ffff0d7224 */ /* 0x000fe200078e00ff */
[----:B------:R-:W3:Y:S01]  /*68b0*/  LDCU.64 UR6, c[0x4][0x78] ;  /* 0x01000f00ff0677ac */ /* 0x000ee20008000a00 */
[----:B------:R-:W1:Y:S01]  /*68c0*/  LDC.64 R2, c[0x4][R3] ;  /* 0x0100000003027b82 */ /* 0x000e620000000a00 */
[----:B------:R-:W5:Y:S01]  /*68d0*/  LDCU.64 UR4, c[0x4][0x10] ;  /* 0x01000200ff0477ac */ /* 0x000f620008000a00 */
[----:B--2---:R-:W-:Y:S01]  /*68e0*/  MOV R5, UR9 ;  /* 0x0000000900057c02 */ /* 0x004fe20008000f00 */
[----:B------:R-:W-:Y:S01]  /*68f0*/  IMAD.U32 R4, RZ, RZ, UR8 ;  /* 0x00000008ff047e24 */ /* 0x000fe2000f8e00ff */
[----:B---3--:R-:W-:Y:S01]  /*6900*/  MOV R7, UR7 ;  /* 0x0000000700077c02 */ /* 0x008fe20008000f00 */
[----:B------:R-:W-:Y:S01]  /*6910*/  IMAD.U32 R6, RZ, RZ, UR6 ;  /* 0x00000006ff067e24 */ /* 0x000fe2000f8e00ff */
[----:B-----5:R-:W-:Y:S01]  /*6920*/  MOV R11, UR5 ;  /* 0x00000005000b7c02 */ /* 0x020fe20008000f00 */
[----:B------:R-:W-:Y:S02]  /*6930*/  IMAD.U32 R10, RZ, RZ, UR4 ;  /* 0x00000004ff0a7e24 */ /* 0x000fe4000f8e00ff */
[----:B------:R-:W-:Y:S07]  /*6940*/  LEPC R20, `(.L_x_105) ;  /* 0x000000001014794e */ /* 0x000fee0000000000 */
[----:B-1--4-:R-:W-:Y:S05]  /*6950*/  CALL.ABS.NOINC R2 ;  /* 0x0000000002007343 */ /* 0x012fea0003c00000 */
.L_x_105:
[----:B------:R-:W-:Y:S01]  /*6960*/  ISETP.NE.AND P0, PT, R110, RZ, PT ;  /* 0x000000ff6e00720c */ /* 0x000fe20003f05270 */
[----:B------:R-:W-:Y:S05]  /*6970*/  WARPSYNC.ALL ;  /* 0x0000000000007948 */ /* 0x000fea0003800000 */
[----:B------:R-:W-:Y:S01]  /*6980*/  R2UR UR4, R48 ;  /* 0x00000000300472ca */ /* 0x000fe200000e0000 */
[----:B------:R-:W-:Y:S01]  /*6990*/  BSSY.RECONVERGENT B0, `(.L_x_106) ;  /* 0x000009c000007945 */ /* 0x000fe20003800200 */
[-C--:B------:R-:W-:Y:S02]  /*69a0*/  F2FP.F16.E5M2.UNPACK_B R51, R80.reuse ;  /* 0x00000050ff33723e */ /* 0x080fe400020004ff */
[----:B------:R-:W-:Y:S02]  /*69b0*/  F2FP.F16.E5M2.UNPACK_B R80, R80.H1 ;  /* 0x00000050ff50723e */ /* 0x000fe400030004ff */
[-C--:B------:R-:W-:Y:S01]  /*69c0*/  F2FP.F16.E5M2.UNPACK_B R55, R81.reuse ;  /* 0x00000051ff37723e */ /* 0x080fe200020004ff */
[--C-:B------:R-:W-:Y:S01]  /*69d0*/  HADD2.F32 R50, -RZ, R51.reuse.H0_H0 ;  /* 0x20000033ff327230 */ /* 0x100fe20000004100 */
[----:B------:R-:W-:Y:S01]  /*69e0*/  F2FP.F16.E5M2.UNPACK_B R81, R81.H1 ;  /* 0x00000051ff51723e */ /* 0x000fe200030004ff */
[----:B------:R-:W-:Y:S01]  /*69f0*/  HADD2.F32 R52, -RZ, R51.H1_H1 ;  /* 0x30000033ff347230 */ /* 0x000fe20000004100 */
[-C--:B------:R-:W-:Y:S01]  /*6a00*/  F2FP.F16.E5M2.UNPACK_B R59, R82.reuse ;  /* 0x00000052ff3b723e */ /* 0x080fe200020004ff */
[--C-:B------:R-:W-:Y:S01]  /*6a10*/  HADD2.F32 R51, -RZ, R80.reuse.H0_H0 ;  /* 0x20000050ff337230 */ /* 0x100fe20000004100 */
[----:B------:R-:W-:Y:S01]  /*6a20*/  F2FP.F16.E5M2.UNPACK_B R82, R82.H1 ;  /* 0x00000052ff52723e */ /* 0x000fe200030004ff */
[----:B------:R-:W-:Y:S01]  /*6a30*/  LDTM.16dp32bit_t0_t15.x32 R4, tmem[UR4+0x40] ;  /* 0x00004004000479ee */ /* 0x000fe20008a80000 */
[----:B------:R-:W2:Y:S01]  /*6a40*/  LDTM.16dp32bit_t16_t31.x32 R4, tmem[UR4+0x60] ;  /* 0x00006004000479ee */ /* 0x000ea20008aa0000 */
[----:B------:R-:W-:Y:S01]  /*6a50*/  NOP ;  /* 0x0000000000007918 */ /* 0x000fe20000000000 */
[--C-:B------:R-:W-:Y:S01]  /*6a60*/  HADD2.F32 R53, -RZ, R55.reuse.H0_H0 ;  /* 0x20000037ff357230 */ /* 0x100fe20000004100 */
[----:B------:R-:W-:Y:S01]  /*6a70*/  R2UR UR5, R113 ;  /* 0x00000000710572ca */ /* 0x000fe200000e0000 */
[----:B------:R-:W-:Y:S01]  /*6a80*/  HADD2.F32 R56, -RZ, R55.H1_H1 ;  /* 0x30000037ff387230 */ /* 0x000fe20000004100 */
[----:B------:R-:W-:Y:S01]  /*6a90*/  F2FP.F16.E5M2.UNPACK_B R63, R83 ;  /* 0x00000053ff3f723e */ /* 0x000fe200020004ff */
[--C-:B------:R-:W-:Y:S01]  /*6aa0*/  HADD2.F32 R57, -RZ, R59.reuse.H0_H0 ;  /* 0x2000003bff397230 */ /* 0x100fe20000004100 */
[----:B----4-:R-:W-:Y:S01]  /*6ab0*/  F2FP.F16.E5M2.UNPACK_B R67, R84 ;  /* 0x00000054ff43723e */ /* 0x010fe200020004ff */
[----:B------:R-:W-:Y:S01]  /*6ac0*/  HADD2.F32 R60, -RZ, R59.H1_H1 ;  /* 0x3000003bff3c7230 */ /* 0x000fe20000004100 */
[----:B------:R-:W-:Y:S01]  /*6ad0*/  F2FP.F16.E5M2.UNPACK_B R71, R85 ;  /* 0x00000055ff47723e */ /* 0x000fe200020004ff */
[--C-:B------:R-:W-:Y:S01]  /*6ae0*/  HADD2.F32 R61, -RZ, R63.reuse.H0_H0 ;  /* 0x2000003fff3d7230 */ /* 0x100fe20000004100 */
[----:B------:R-:W-:Y:S01]  /*6af0*/  F2FP.F16.E5M2.UNPACK_B R75, R86 ;  /* 0x00000056ff4b723e */ /* 0x000fe200020004ff */
[----:B------:R-:W-:Y:S01]  /*6b00*/  HADD2.F32 R64, -RZ, R63.H1_H1 ;  /* 0x3000003fff407230 */ /* 0x000fe20000004100 */
[----:B------:R-:W-:Y:S01]  /*6b10*/  F2FP.F16.E5M2.UNPACK_B R77, R87 ;  /* 0x00000057ff4d723e */ /* 0x000fe200020004ff */
[--C-:B------:R-:W-:Y:S01]  /*6b20*/  HADD2.F32 R65, -RZ, R67.reuse.H0_H0 ;  /* 0x20000043ff417230 */ /* 0x100fe20000004100 */
[----:B------:R-:W-:Y:S01]  /*6b30*/  F2FP.F16.E5M2.UNPACK_B R83, R83.H1 ;  /* 0x00000053ff53723e */ /* 0x000fe200030004ff */
[----:B------:R-:W-:Y:S01]  /*6b40*/  UIADD3 UR5, UPT, UPT, UR5, 0xf0, URZ ;  /* 0x000000f005057890 */ /* 0x000fe2000fffe0ff */
[----:B------:R-:W-:Y:S01]  /*6b50*/  HADD2.F32 R67, -RZ, R67.H1_H1 ;  /* 0x30000043ff437230 */ /* 0x000fe20000004100 */
[----:B------:R-:W-:Y:S01]  /*6b60*/  F2FP.F16.E5M2.UNPACK_B R84, R84.H1 ;  /* 0x00000054ff54723e */ /* 0x000fe200030004ff */
[--C-:B------:R-:W-:Y:S01]  /*6b70*/  HADD2.F32 R69, -RZ, R71.reuse.H0_H0 ;  /* 0x20000047ff457230 */ /* 0x100fe20000004100 */
[----:B------:R-:W-:Y:S01]  /*6b80*/  UPRMT UR5, UR37, 0x654, UR5 ;  /* 0x0000065425057896 */ /* 0x000fe20008000005 */
[----:B------:R-:W-:Y:S01]  /*6b90*/  HADD2.F32 R72, -RZ, R71.H1_H1 ;  /* 0x30000047ff487230 */ /* 0x000fe20000004100 */
[----:B------:R-:W-:Y:S01]  /*6ba0*/  F2FP.F16.E5M2.UNPACK_B R85, R85.H1 ;  /* 0x00000055ff55723e */ /* 0x000fe200030004ff */
[--C-:B------:R-:W-:Y:S02]  /*6bb0*/  HADD2.F32 R73, -RZ, R75.reuse.H0_H0 ;  /* 0x2000004bff497230 */ /* 0x100fe40000004100 */
[C---:B--2---:R-:W-:Y:S01]  /*6bc0*/  FMUL R4, R47.reuse, R4 ;  /* 0x000000042f047220 */ /* 0x044fe20000400000 */
[C---:B------:R-:W-:Y:S01]  /*6bd0*/  FMUL R5, R47.reuse, R5 ;  /* 0x000000052f057220 */ /* 0x040fe20000400000 */
[C---:B------:R-:W-:Y:S01]  /*6be0*/  FMUL R8, R47.reuse, R8 ;  /* 0x000000082f087220 */ /* 0x040fe20000400000 */
[----:B------:R-:W-:Y:S01]  /*6bf0*/  FMUL R9, R47, R9 ;  /* 0x000000092f097220 */ /* 0x000fe20000400000 */
[C---:B------:R-:W-:Y:S01]  /*6c00*/  FFMA R4, R49.reuse, R50, R4 ;  /* 0x0000003231047223 */ /* 0x040fe20000000004 */
[----:B------:R-:W-:Y:S01]  /*6c10*/  SYNCS.ARRIVE.TRANS64.RED.A1T0 RZ, [UR5], RZ ;  /* 0x000000ffffff79a7 */ /* 0x000fe20008100405 */
        /* <DEDUP_REMOVED lines=18> */
[--C-:B------:R-:W-:Y:S02]  /*6d40*/  HADD2.F32 R55, -RZ, R81.reuse.H0_H0 ;  /* 0x20000051ff377230 */ /* 0x100fe40000004100 */
[----:B------:R-:W-:Y:S01]  /*6d50*/  FMUL R10, R47, R10 ;  /* 0x0000000a2f0a7220 */ /* 0x000fe20000400000 */
[C---:B------:R-:W-:Y:S01]  /*6d60*/  FFMA R6, R49.reuse, R51, R6 ;  /* 0x0000003331067223 */ /* 0x040fe20000000006 */
[----:B------:R-:W-:Y:S02]  /*6d70*/  HADD2.F32 R58, -RZ, R81.H1_H1 ;  /* 0x30000051ff3a7230 */ /* 0x000fe40000004100 */
[C---:B------:R-:W-:Y:S01]  /*6d80*/  FFMA R7, R49.reuse, R54, R7 ;  /* 0x0000003631077223 */ /* 0x040fe20000000007 */
[C---:B------:R-:W-:Y:S01]  /*6d90*/  FFMA R8, R49.reuse, R53, R8 ;  /* 0x0000003531087223 */ /* 0x040fe20000000008 */
[C---:B------:R-:W-:Y:S01]  /*6da0*/  FFMA R9, R49.reuse, R56, R9 ;  /* 0x0000003831097223 */ /* 0x040fe20000000009 */
[----:B------:R-:W-:Y:S01]  /*6db0*/  FFMA R10, R49, R55, R10 ;  /* 0x00000037310a7223 */ /* 0x000fe2000000000a */
[----:B------:R-:W-:Y:S01]  /*6dc0*/  HADD2.F32 R51, -RZ, R77.H0_H0 ;  /* 0x2000004dff337230 */ /* 0x000fe20000004100 */
[----:B-1----:R-:W-:Y:S01]  /*6dd0*/  F2FP.SATFINITE.E5M2.F32.PACK_AB_MERGE_C R116, R7, R6, RZ ;  /* 0x000000060774723e */ /* 0x002fe200048060ff */
[C---:B------:R-:W-:Y:S01]  /*6de0*/  FMUL R11, R47.reuse, R11 ;  /* 0x0000000b2f0b7220 */ /* 0x040fe20000400000 */
[--C-:B------:R-:W-:Y:S02]  /*6df0*/  HADD2.F32 R59, -RZ, R82.reuse.H0_H0 ;  /* 0x20000052ff3b7230 */ /* 0x100fe40000004100 */
[----:B------:R-:W-:Y:S01]  /*6e00*/  FMUL R14, R47, R14 ;  /* 0x0000000e2f0e7220 */ /* 0x000fe20000400000 */
[----:B------:R-:W-:Y:S01]  /*6e10*/  HADD2.F32 R62, -RZ, R82.H1_H1 ;  /* 0x30000052ff3e7230 */ /* 0x000fe20000004100 */
[----:B------:R-:W-:Y:S01]  /*6e20*/  F2FP.SATFINITE.E5M2.F32.PACK_AB_MERGE_C R116, R5, R4, R116 ;  /* 0x000000040574723e */ /* 0x000fe20004806074 */
[C---:B------:R-:W-:Y:S01]  /*6e30*/  FFMA R11, R49.reuse, R58, R11 ;  /* 0x0000003a310b7223 */ /* 0x040fe2000000000b */
[C---:B------:R-:W-:Y:S01]  /*6e40*/  FFMA R12, R49.reuse, R57, R12 ;  /* 0x00000039310c7223 */ /* 0x040fe2000000000c */
[C---:B------:R-:W-:Y:S01]  /*6e50*/  FFMA R13, R49.reuse, R60, R13 ;  /* 0x0000003c310d7223 */ /* 0x040fe2000000000d */
[----:B------:R-:W-:Y:S01]  /*6e60*/  F2FP.F16.E5M2.UNPACK_B R86, R86.H1 ;  /* 0x00000056ff56723e */ /* 0x000fe200030004ff */
[----:B------:R-:W-:Y:S01]  /*6e70*/  FFMA R14, R49, R59, R14 ;  /* 0x0000003b310e7223 */ /* 0x000fe2000000000e */
[----:B------:R-:W-:Y:S01]  /*6e80*/  F2FP.SATFINITE.E5M2.F32.PACK_AB_MERGE_C R117, R11, R10, RZ ;  /* 0x0000000a0b75723e */ /* 0x000fe200048060ff */
[C---:B------:R-:W-:Y:S01]  /*6e90*/  FMUL R15, R47.reuse, R15 ;  /* 0x0000000f2f0f7220 */ /* 0x040fe20000400000 */
[--C-:B------:R-:W-:Y:S02]  /*6ea0*/  HADD2.F32 R63, -RZ, R83.reuse.H0_H0 ;  /* 0x20000053ff3f7230 */ /* 0x100fe40000004100 */
[----:B------:R-:W-:Y:S01]  /*6eb0*/  FMUL R18, R47, R18 ;  /* 0x000000122f127220 */ /* 0x000fe20000400000 */
[----:B------:R-:W-:Y:S01]  /*6ec0*/  HADD2.F32 R66, -RZ, R83.H1_H1 ;  /* 0x30000053ff427230 */ /* 0x000fe20000004100 */
[----:B------:R-:W-:Y:S01]  /*6ed0*/  F2FP.SATFINITE.E5M2.F32.PACK_AB_MERGE_C R117, R9, R8, R117 ;  /* 0x000000080975723e */ /* 0x000fe20004806075 */
[C---:B------:R-:W-:Y:S01]  /*6ee0*/  FFMA R15, R49.reuse, R62, R15 ;  /* 0x0000003e310f7223 */ /* 0x040fe2000000000f */
[C---:B------:R-:W-:Y:S01]  /*6ef0*/  FFMA R16, R49.reuse, R61, R16 ;  /* 0x0000003d31107223 */ /* 0x040fe20000000010 */
[----:B------:R-:W-:Y:S01]  /*6f00*/  FFMA R17, R49, R64, R17 ;  /* 0x0000004031117223 */ /* 0x000fe20000000011 */
[----:B------:R-:W-:Y:S01]  /*6f10*/  FMUL R19, R47, R19 ;  /* 0x000000132f137220 */ /* 0x000fe20000400000 */
        /* <DEDUP_REMOVED lines=15> */
[----:B------:R-:W-:Y:S01]  /*7010*/  F2FP.F16.E5M2.UNPACK_B R87, R87.H1 ;  /* 0x00000057ff57723e */ /* 0x000fe200030004ff */
        /* <DEDUP_REMOVED lines=32> */
[----:B------:R-:W-:Y:S03]  /*7220*/  IADD3 R79, PT, PT, R44, 0x1, RZ ;  /* 0x000000012c4f7810 */ /* 0x000fe60007ffe0ff */
        /* <DEDUP_REMOVED lines=9> */
[----:B------:R-:W-:Y:S02]  /*72c0*/  UIADD3 UR8, UP0, UPT, UR52, 0x680, URZ ;  /* 0x0000068034087890 */ /* 0x000fe4000ff1e0ff */
[----:B------:R-:W-:Y:S02]  /*72d0*/  UIADD3 UR5, UPT, UPT, UR41, 0x40, URZ ;  /* 0x0000004029057890 */ /* 0x000fe4000fffe0ff */
[----:B------:R-:W-:Y:S02]  /*72e0*/  UIADD3 UR4, UPT, UPT, UR49, 0x3200, URZ ;  /* 0x0000320031047890 */ /* 0x000fe4000fffe0ff */
[----:B------:R-:W-:Y:S01]  /*72f0*/  UIADD3.X UR9, UPT, UPT, URZ, UR53, URZ, UP0, !UPT ;  /* 0x00000035ff097290 */ /* 0x000fe200087fe4ff */
[----:B------:R-:W-:Y:S01]  /*7300*/  UMOV UR6, UR42 ;  /* 0x0000002a00067c82 */ /* 0x000fe20008000000 */
[----:B------:R-:W-:Y:S07]  /*7310*/  UMOV UR7, UR36 ;  /* 0x0000002400077c82 */ /* 0x000fee0008000000 */
[----:B------:R2:W-:Y:S01]  /*7320*/  UTMASTG.3D [UR4], [UR8] ;  /* 0x00000004080073b5 */ /* 0x0005e20008010000 */
[----:B------:R0:W-:Y:S01]  /*7330*/  UTMACMDFLUSH ;  /* 0x00000000000079b7 */ /* 0x0001e20000000000 */
[----:B--2---:R-:W-:Y:S04]  /*7340*/  DEPBAR.LE SB0, 0x1 ;  /* 0x000080400000791a */ /* 0x004fe80000000000 */
.L_x_107:
[----:B------:R-:W-:Y:S05]  /*7350*/  BSYNC.RECONVERGENT B0 ;  /* 0x0000000000007941 */ /* 0x000fea0003800200 */
.L_x_106:
[----:B------:R-:W-:Y:S01]  /*7360*/  BAR.SYNC.DEFER_BLOCKING 0x1, 0x80 ;  /* 0x0042000000007b1d */ /* 0x000fe20000010000 */
[----:B------:R-:W-:Y:S01]  /*7370*/  ISETP.NE.AND P2, PT, R111, RZ, PT ;  /* 0x000000ff6f00720c */ /* 0x000fe20003f45270 */
[----:B------:R-:W-:Y:S01]  /*7380*/  IMAD.IADD R20, R43, 0x1, R94 ;  /* 0x000000012b147824 */ /* 0x000fe200078e025e */
[----:B------:R-:W-:Y:S01]  /*7390*/  ISETP.NE.AND P0, PT, R112, 0x2, PT ;  /* 0x000000027000780c */ /* 0x000fe20003f05270 */
[----:B------:R-:W-:Y:S01]  /*73a0*/  IMAD.IADD R21, R45, 0x1, R96 ;  /* 0x000000012d157824 */ /* 0x000fe200078e0260 */
[----:B------:R-:W-:Y:S02]  /*73b0*/  ISETP.NE.AND P1, PT, R79, 0x4, PT ;  /* 0x000000044f00780c */ /* 0x000fe40003f25270 */
[----:B------:R-:W-:Y:S02]  /*73c0*/  SEL R3, RZ, 0x1, P0 ;  /* 0x00000001ff037807 */ /* 0x000fe40000000000 */
[----:B------:R-:W-:Y:S02]  /*73d0*/  SEL R0, RZ, 0x1, P1 ;  /* 0x00000001ff007807 */ /* 0x000fe40000800000 */
[----:B------:R-:W-:Y:S02]  /*73e0*/  LOP3.LUT R106, R106, R3, RZ, 0x3c, !PT ;  /* 0x000000036a6a7212 */ /* 0x000fe400078e3cff */
[----:B------:R-:W-:Y:S02]  /*73f0*/  LOP3.LUT R107, R107, R0, RZ, 0x3c, !PT ;  /* 0x000000006b6b7212 */ /* 0x000fe400078e3cff */
[----:B------:R-:W-:Y:S02]  /*7400*/  @P2 R2UR UR36, R103 ;  /* 0x00000000672422ca */ /* 0x000fe400000e0000 */
[----:B------:R-:W-:Y:S02]  /*7410*/  SEL R112, R112, RZ, P0 ;  /* 0x000000ff70707207 */ /* 0x000fe40000000000 */
[----:B------:R-:W-:Y:S01]  /*7420*/  SEL R44, R79, RZ, P1 ;  /* 0x000000ff4f2c7207 */ /* 0x000fe20000800000 */
[----:B------:R-:W-:Y:S10]  /*7430*/  @P2 BRA `(.L_x_108) ;  /* 0xffffffd400f82947 */ /* 0x000ff4000383ffff */
[----:B------:R-:W-:Y:S05]  /*7440*/  EXIT ;  /* 0x000000000000794d */ /* 0x000fea0003800000 */
.L_x_19:
[----:B--2---:R2:W1:Y:S02]  /*7450*/  SYNCS.PHASECHK.TRANS64.TRYWAIT P0, [R3+URZ+0x120], R2 ;  /* 0x00012002030075a7 */ /* 0x00446400080011ff */
[----:B-1----:R-:W-:Y:S05]  /*7460*/  @!P0 NANOSLEEP.SYNCS 0x989680 ;  /* 0x009896800000895d */ /* 0x002fea0003900000 */
[----:B------:R-:W1:Y:S02]  /*7470*/  @!P0 SYNCS.PHASECHK.TRANS64 P0, [R3+URZ+0x120], R2 ;  /* 0x00012002030085a7 */ /* 0x000e6400080010ff */
[----:B-1----:R-:W-:Y:S05]  /*7480*/  @!P0 BRA `(.L_x_19) ;  /* 0xfffffffc00f08947 */ /* 0x002fea000383ffff */
[----:B------:R-:W-:Y:S05]  /*7490*/  BRA `(.L_x_109) ;  /* 0xffffffa000647947 */ /* 0x000fea000383ffff */
.L_x_22:
[----:B-1----:R-:W-:-:S07]  /*74a0*/  MOV R2, UR33 ;  /* 0x0000002100027c02 */ /* 0x002fce0008000f00 */
.L_x_110:
[----:B-1----:R1:W2:Y:S02]  /*74b0*/  SYNCS.PHASECHK.TRANS64.TRYWAIT P0, [R2+URZ+0x40], R5 ;  /* 0x00004005020075a7 */ /* 0x0022a400080011ff */
[----:B--2---:R-:W-:Y:S05]  /*74c0*/  @!P0 NANOSLEEP.SYNCS 0x989680 ;  /* 0x009896800000895d */ /* 0x004fea0003900000 */
[----:B------:R-:W2:Y:S02]  /*74d0*/  @!P0 SYNCS.PHASECHK.TRANS64 P0, [R2+URZ+0x40], R5 ;  /* 0x00004005020085a7 */ /* 0x000ea400080010ff */
[----:B--2---:R-:W-:Y:S05]  /*74e0*/  @!P0 BRA `(.L_x_110) ;  /* 0xfffffffc00f08947 */ /* 0x004fea000383ffff */
[----:B------:R-:W-:Y:S05]  /*74f0*/  BRA `(.L_x_21) ;  /* 0xffffffa000b47947 */ /* 0x000fea000383ffff */
.L_x_28:
[----:B-1----:R-:W-:-:S07]  /*7500*/  MOV R2, UR17 ;  /* 0x0000001100027c02 */ /* 0x002fce0008000f00 */
.L_x_111:
[----:B-1----:R1:W2:Y:S02]  /*7510*/  SYNCS.PHASECHK.TRANS64.TRYWAIT P0, [R2+URZ+0x40], R5 ;  /* 0x00004005020075a7 */ /* 0x0022a400080011ff */
[----:B--2---:R-:W-:Y:S05]  /*7520*/  @!P0 NANOSLEEP.SYNCS 0x989680 ;  /* 0x009896800000895d */ /* 0x004fea0003900000 */
[----:B------:R-:W2:Y:S02]  /*7530*/  @!P0 SYNCS.PHASECHK.TRANS64 P0, [R2+URZ+0x40], R5 ;  /* 0x00004005020085a7 */ /* 0x000ea400080010ff */
[----:B--2---:R-:W-:Y:S05]  /*7540*/  @!P0 BRA `(.L_x_111) ;  /* 0xfffffffc00f08947 */ /* 0x004fea000383ffff */
[----:B------:R-:W-:Y:S05]  /*7550*/  BRA `(.L_x_27) ;  /* 0xffffffa4005c7947 */ /* 0x000fea000383ffff */
.L_x_32:
[----:B-1----:R1:W2:Y:S02]  /*7560*/  SYNCS.PHASECHK.TRANS64.TRYWAIT P0, [R2+URZ+0xb0], R3 ;  /* 0x0000b003020075a7 */ /* 0x0022a400080011ff */
[----:B--2---:R-:W-:Y:S05]  /*7570*/  @!P0 NANOSLEEP.SYNCS 0x989680 ;  /* 0x009896800000895d */ /* 0x004fea0003900000 */
[----:B------:R-:W2:Y:S02]  /*7580*/  @!P0 SYNCS.PHASECHK.TRANS64 P0, [R2+URZ+0xb0], R3 ;  /* 0x0000b003020085a7 */ /* 0x000ea400080010ff */
[----:B--2---:R-:W-:Y:S05]  /*7590*/  @!P0 BRA `(.L_x_32) ;  /* 0xfffffffc00f08947 */ /* 0x004fea000383ffff */
[----:B------:R-:W-:Y:S05]  /*75a0*/  BRA `(.L_x_112) ;  /* 0xffffffa400ec7947 */ /* 0x000fea000383ffff */
.L_x_36:
[----:B----4-:R-:W-:-:S07]  /*75b0*/  MOV R0, UR5 ;  /* 0x0000000500007c02 */ /* 0x010fce0008000f00 */
.L_x_113:
[----:B-1----:R1:W2:Y:S02]  /*75c0*/  SYNCS.PHASECHK.TRANS64.TRYWAIT P0, [R0+URZ], R3 ;  /* 0x00000003000075a7 */ /* 0x0022a400080011ff */
[----:B--2---:R-:W-:Y:S05]  /*75d0*/  @!P0 NANOSLEEP.SYNCS 0x989680 ;  /* 0x009896800000895d */ /* 0x004fea0003900000 */
[----:B------:R-:W2:Y:S02]  /*75e0*/  @!P0 SYNCS.PHASECHK.TRANS64 P0, [R0+URZ], R3 ;  /* 0x00000003000085a7 */ /* 0x000ea400080010ff */
[----:B--2---:R-:W-:Y:S05]  /*75f0*/  @!P0 BRA `(.L_x_113) ;  /* 0xfffffffc00f08947 */ /* 0x004fea000383ffff */
[----:B------:R-:W-:Y:S05]  /*7600*/  BRA `(.L_x_114) ;  /* 0xffffffac005c7947 */ /* 0x000fea000383ffff */
.L_x_37:
[----:B----4-:R-:W-:-:S07]  /*7610*/  MOV R0, UR5 ;  /* 0x0000000500007c02 */ /* 0x010fce0008000f00 */
.L_x_115:
[----:B-1----:R1:W2:Y:S02]  /*7620*/  SYNCS.PHASECHK.TRANS64.TRYWAIT P0, [R0+URZ], R3 ;  /* 0x00000003000075a7 */ /* 0x0022a400080011ff */
[----:B--2---:R-:W-:Y:S05]  /*7630*/  @!P0 NANOSLEEP.SYNCS 0x989680 ;  /* 0x009896800000895d */ /* 0x004fea0003900000 */
[----:B------:R-:W2:Y:S02]  /*7640*/  @!P0 SYNCS.PHASECHK.TRANS64 P0, [R0+URZ], R3 ;  /* 0x00000003000085a7 */ /* 0x000ea400080010ff */
[----:B--2---:R-:W-:Y:S05]  /*7650*/  @!P0 BRA `(.L_x_115) ;  /* 0xfffffffc00f08947 */ /* 0x004fea000383ffff */
[----:B------:R-:W-:Y:S05]  /*7660*/  BRA `(.L_x_116) ;  /* 0xffffffac00687947 */ /* 0x000fea000383ffff */
.L_x_38:
[----:B----4-:R-:W-:-:S07]  /*7670*/  MOV R0, UR5 ;  /* 0x0000000500007c02 */ /* 0x010fce0008000f00 */
.L_x_117:
[----:B-1----:R1:W2:Y:S02]  /*7680*/  SYNCS.PHASECHK.TRANS64.TRYWAIT P0, [R0+URZ], R3 ;  /* 0x00000003000075a7 */ /* 0x0022a400080011ff */
[----:B--2---:R-:W-:Y:S05]  /*7690*/  @!P0 NANOSLEEP.SYNCS 0x989680 ;  /* 0x009896800000895d */ /* 0x004fea0003900000 */
[----:B------:R-:W2:Y:S02]  /*76a0*/  @!P0 SYNCS.PHASECHK.TRANS64 P0, [R0+URZ], R3 ;  /* 0x00000003000085a7 */ /* 0x000ea400080010ff */
[----:B--2---:R-:W-:Y:S05]  /*76b0*/  @!P0 BRA `(.L_x_117) ;  /* 0xfffffffc00f08947 */ /* 0x004fea000383ffff */
[----:B------:R-:W-:Y:S05]  /*76c0*/  BRA `(.L_x_118) ;  /* 0xffffffac00747947 */ /* 0x000fea000383ffff */
.L_x_39:
[----:B----4-:R-:W-:-:S07]  /*76d0*/  MOV R0, UR5 ;  /* 0x0000000500007c02 */ /* 0x010fce0008000f00 */
.L_x_119:
[----:B-1----:R1:W2:Y:S02]  /*76e0*/  SYNCS.PHASECHK.TRANS64.TRYWAIT P0, [R0+URZ], R3 ;  /* 0x00000003000075a7 */ /* 0x0022a400080011ff */
[----:B--2---:R-:W-:Y:S05]  /*76f0*/  @!P0 NANOSLEEP.SYNCS 0x989680 ;  /* 0x009896800000895d */ /* 0x004fea0003900000 */
[----:B------:R-:W2:Y:S02]  /*7700*/  @!P0 SYNCS.PHASECHK.TRANS64 P0, [R0+URZ], R3 ;  /* 0x00000003000085a7 */ /* 0x000ea400080010ff */
[----:B--2---:R-:W-:Y:S05]  /*7710*/  @!P0 BRA `(.L_x_119) ;  /* 0xfffffffc00f08947 */ /* 0x004fea000383ffff */
[----:B------:R-:W-:Y:S05]  /*7720*/  BRA `(.L_x_120) ;  /* 0xffffffac00807947 */ /* 0x000fea000383ffff */
.L_x_40:
[----:B----4-:R-:W-:-:S07]  /*7730*/  MOV R0, UR5 ;  /* 0x0000000500007c02 */ /* 0x010fce0008000f00 */
.L_x_121:
[----:B-1----:R1:W2:Y:S02]  /*7740*/  SYNCS.PHASECHK.TRANS64.TRYWAIT P0, [R0+URZ], R3 ;  /* 0x00000003000075a7 */ /* 0x0022a400080011ff */
[----:B--2---:R-:W-:Y:S05]  /*7750*/  @!P0 NANOSLEEP.SYNCS 0x989680 ;  /* 0x009896800000895d */ /* 0x004fea0003900000 */
[----:B------:R-:W2:Y:S02]  /*7760*/  @!P0 SYNCS.PHASECHK.TRANS64 P0, [R0+URZ], R3 ;  /* 0x00000003000085a7 */ /* 0x000ea400080010ff */
[----:B--2---:R-:W-:Y:S05]  /*7770*/  @!P0 BRA `(.L_x_121) ;  /* 0xfffffffc00f08947 */ /* 0x004fea000383ffff */
[----:B------:R-:W-:Y:S05]  /*7780*/  BRA `(.L_x_122) ;  /* 0xffffffac008c7947 */ /* 0x000fea000383ffff */
.L_x_41:
[----:B----4-:R-:W-:-:S07]  /*7790*/  MOV R0, UR5 ;  /* 0x0000000500007c02 */ /* 0x010fce0008000f00 */
.L_x_123:
[----:B-1----:R1:W2:Y:S02]  /*77a0*/  SYNCS.PHASECHK.TRANS64.TRYWAIT P0, [R0+URZ], R3 ;  /* 0x00000003000075a7 */ /* 0x0022a400080011ff */
[----:B--2---:R-:W-:Y:S05]  /*77b0*/  @!P0 NANOSLEEP.SYNCS 0x989680 ;  /* 0x009896800000895d */ /* 0x004fea0003900000 */
[----:B------:R-:W2:Y:S02]  /*77c0*/  @!P0 SYNCS.PHASECHK.TRANS64 P0, [R0+URZ], R3 ;  /* 0x00000003000085a7 */ /* 0x000ea400080010ff */
[----:B--2---:R-:W-:Y:S05]  /*77d0*/  @!P0 BRA `(.L_x_123) ;  /* 0xfffffffc00f08947 */ /* 0x004fea000383ffff */
[----:B------:R-:W-:Y:S05]  /*77e0*/  BRA `(.L_x_124) ;  /* 0xffffffac00987947 */ /* 0x000fea000383ffff */
.L_x_42:
[----:B----4-:R-:W-:-:S07]  /*77f0*/  MOV R0, UR5 ;  /* 0x0000000500007c02 */ /* 0x010fce0008000f00 */
.L_x_125:
[----:B-1----:R1:W2:Y:S02]  /*7800*/  SYNCS.PHASECHK.TRANS64.TRYWAIT P0, [R0+URZ], R3 ;  /* 0x00000003000075a7 */ /* 0x0022a400080011ff */
[----:B--2---:R-:W-:Y:S05]  /*7810*/  @!P0 NANOSLEEP.SYNCS 0x989680 ;  /* 0x009896800000895d */ /* 0x004fea0003900000 */
[----:B------:R-:W2:Y:S02]  /*7820*/  @!P0 SYNCS.PHASECHK.TRANS64 P0, [R0+URZ], R3 ;  /* 0x00000003000085a7 */ /* 0x000ea400080010ff */
[----:B--2---:R-:W-:Y:S05]  /*7830*/  @!P0 BRA `(.L_x_125) ;  /* 0xfffffffc00f08947 */ /* 0x004fea000383ffff */
[----:B------:R-:W-:Y:S05]  /*7840*/  BRA `(.L_x_126) ;  /* 0xffffffac00a47947 */ /* 0x000fea000383ffff */
.L_x_45:
[----:B-1----:R1:W2:Y:S02]  /*7850*/  SYNCS.PHASECHK.TRANS64.TRYWAIT P0, [R0+URZ+0x110], R5 ;  /* 0x00011005000075a7 */ /* 0x0022a400080011ff */
[----:B--2---:R-:W-:Y:S05]  /*7860*/  @!P0 NANOSLEEP.SYNCS 0x989680 ;  /* 0x009896800000895d */ /* 0x004fea0003900000 */
[----:B------:R-:W2:Y:S02]  /*7870*/  @!P0 SYNCS.PHASECHK.TRANS64 P0, [R0+URZ+0x110], R5 ;  /* 0x00011005000085a7 */ /* 0x000ea400080010ff */
[----:B--2---:R-:W-:Y:S05]  /*7880*/  @!P0 BRA `(.L_x_45) ;  /* 0xfffffffc00f08947 */ /* 0x004fea000383ffff */
[----:B------:R-:W-:Y:S05]  /*7890*/  BRA `(.L_x_127) ;  /* 0xffffffb000007947 */ /* 0x000fea000383ffff */
.L_x_46:
[----:B------:R-:W-:-:S07]  /*78a0*/  MOV R0, UR5 ;  /* 0x0000000500007c02 */ /* 0x000fce0008000f00 */
.L_x_128:
[----:B-1----:R1:W2:Y:S02]  /*78b0*/  SYNCS.PHASECHK.TRANS64.TRYWAIT P0, [R0+URZ+0xc0], R5 ;  /* 0x0000c005000075a7 */ /* 0x0022a400080011ff */
[----:B--2---:R-:W-:Y:S05]  /*78c0*/  @!P0 NANOSLEEP.SYNCS 0x989680 ;  /* 0x009896800000895d */ /* 0x004fea0003900000 */
[----:B------:R-:W2:Y:S02]  /*78d0*/  @!P0 SYNCS.PHASECHK.TRANS64 P0, [R0+URZ+0xc0], R5 ;  /* 0x0000c005000085a7 */ /* 0x000ea400080010ff */
[----:B--2---:R-:W-:Y:S05]  /*78e0*/  @!P0 BRA `(.L_x_128) ;  /* 0xfffffffc00f08947 */ /* 0x004fea000383ffff */
[----:B------:R-:W-:Y:S05]  /*78f0*/  BRA `(.L_x_129) ;  /* 0xffffffb000107947 */ /* 0x000fea000383ffff */
.L_x_47:
[----:B-1----:R1:W2:Y:S02]  /*7900*/  SYNCS.PHASECHK.TRANS64.TRYWAIT P1, [R0+URZ+0xb0], R5 ;  /* 0x0000b005000075a7 */ /* 0x0022a400080211ff */
[----:B--2---:R-:W-:Y:S05]  /*7910*/  @!P1 NANOSLEEP.SYNCS 0x989680 ;  /* 0x009896800000995d */ /* 0x004fea0003900000 */
[----:B------:R-:W2:Y:S02]  /*7920*/  @!P1 SYNCS.PHASECHK.TRANS64 P1, [R0+URZ+0xb0], R5 ;  /* 0x0000b005000095a7 */ /* 0x000ea400080210ff */
[----:B--2---:R-:W-:Y:S05]  /*7930*/  @!P1 BRA `(.L_x_47) ;  /* 0xfffffffc00f09947 */ /* 0x004fea000383ffff */
[----:B------:R-:W-:Y:S05]  /*7940*/  BRA `(.L_x_130) ;  /* 0xffffffb000407947 */ /* 0x000fea000383ffff */
.L_x_50:
[----:B------:R-:W-:-:S07]  /*7950*/  MOV R0, UR5 ;  /* 0x0000000500007c02 */ /* 0x000fce0008000f00 */
.L_x_131:
[----:B-1----:R1:W2:Y:S02]  /*7960*/  SYNCS.PHASECHK.TRANS64.TRYWAIT P0, [R0+URZ+0xc0], R3 ;  /* 0x0000c003000075a7 */ /* 0x0022a400080011ff */
[----:B--2---:R-:W-:Y:S05]  /*7970*/  @!P0 NANOSLEEP.SYNCS 0x989680 ;  /* 0x009896800000895d */ /* 0x004fea0003900000 */
[----:B------:R-:W2:Y:S02]  /*7980*/  @!P0 SYNCS.PHASECHK.TRANS64 P0, [R0+URZ+0xc0], R3 ;  /* 0x0000c003000085a7 */ /* 0x000ea400080010ff */
[----:B--2---:R-:W-:Y:S05]  /*7990*/  @!P0 BRA `(.L_x_131) ;  /* 0xfffffffc00f08947 */ /* 0x004fea000383ffff */
[----:B------:R-:W-:Y:S05]  /*79a0*/  BRA `(.L_x_49) ;  /* 0xffffffb000947947 */ /* 0x000fea000383ffff */
.L_x_57:
[----:B-1----:R1:W2:Y:S02]  /*79b0*/  SYNCS.PHASECHK.TRANS64.TRYWAIT P1, [R0+URZ+0xb0], R5 ;  /* 0x0000b005000075a7 */ /* 0x0022a400080211ff */
[----:B--2---:R-:W-:Y:S05]  /*79c0*/  @!P1 NANOSLEEP.SYNCS 0x989680 ;  /* 0x009896800000995d */ /* 0x004fea0003900000 */
[----:B------:R-:W2:Y:S02]  /*79d0*/  @!P1 SYNCS.PHASECHK.TRANS64 P1, [R0+URZ+0xb0], R5 ;  /* 0x0000b005000095a7 */ /* 0x000ea400080210ff */
[----:B--2---:R-:W-:Y:S05]  /*79e0*/  @!P1 BRA `(.L_x_57) ;  /* 0xfffffffc00f09947 */ /* 0x004fea000383ffff */
[----:B------:R-:W-:Y:S05]  /*79f0*/  BRA `(.L_x_132) ;  /* 0xffffffb800007947 */ /* 0x000fea000383ffff */
.L_x_58:
[----:B------:R-:W-:-:S07]  /*7a00*/  MOV R3, UR7 ;  /* 0x0000000700037c02 */ /* 0x000fce0008000f00 */
.L_x_133:
[----:B-1----:R1:W2:Y:S02]  /*7a10*/  SYNCS.PHASECHK.TRANS64.TRYWAIT P0, [R3+URZ+0xf0], R0 ;  /* 0x0000f000030075a7 */ /* 0x0022a400080011ff */
[----:B--2---:R-:W-:Y:S05]  /*7a20*/  @!P0 NANOSLEEP.SYNCS 0x989680 ;  /* 0x009896800000895d */ /* 0x004fea0003900000 */
[----:B------:R-:W2:Y:S02]  /*7a30*/  @!P0 SYNCS.PHASECHK.TRANS64 P0, [R3+URZ+0xf0], R0 ;  /* 0x0000f000030085a7 */ /* 0x000ea400080010ff */
[----:B--2---:R-:W-:Y:S05]  /*7a40*/  @!P0 BRA `(.L_x_133) ;  /* 0xfffffffc00f08947 */ /* 0x004fea000383ffff */
[----:B------:R-:W-:Y:S05]  /*7a50*/  BRA `(.L_x_134) ;  /* 0xffffffb800507947 */ /* 0x000fea000383ffff */
.L_x_61:
[----:B------:R-:W-:Y:S07]  /*7a60*/  MOV R0, UR6 ;  /* 0x0000000600007c02 */ /* 0x000fee0008000f00 */
.L_x_135:
[----:B-1----:R1:W2:Y:S02]  /*7a70*/  SYNCS.PHASECHK.TRANS64.TRYWAIT P0, [R0+URZ], R3 ;  /* 0x00000003000075a7 */ /* 0x0022a400080011ff */
[----:B--2---:R-:W-:Y:S05]  /*7a80*/  @!P0 NANOSLEEP.SYNCS 0x989680 ;  /* 0x009896800000895d */ /* 0x004fea0003900000 */
[----:B------:R-:W2:Y:S02]  /*7a90*/  @!P0 SYNCS.PHASECHK.TRANS64 P0, [R0+URZ], R3 ;  /* 0x00000003000085a7 */ /* 0x000ea400080010ff */
[----:B--2---:R-:W-:Y:S05]  /*7aa0*/  @!P0 BRA `(.L_x_135) ;  /* 0xfffffffc00f08947 */ /* 0x004fea000383ffff */
[----:B------:R-:W-:Y:S05]  /*7ab0*/  BRA `(.L_x_60) ;  /* 0xffffffb8006c7947 */ /* 0x000fea000383ffff */
.L_x_64:
[----:B------:R-:W-:-:S07]  /*7ac0*/  MOV R0, UR6 ;  /* 0x0000000600007c02 */ /* 0x000fce0008000f00 */
.L_x_136:
[----:B--2---:R2:W4:Y:S02]  /*7ad0*/  SYNCS.PHASECHK.TRANS64.TRYWAIT P0, [R0+URZ], R3 ;  /* 0x00000003000075a7 */ /* 0x00452400080011ff */
[----:B----4-:R-:W-:Y:S05]  /*7ae0*/  @!P0 NANOSLEEP.SYNCS 0x989680 ;  /* 0x009896800000895d */ /* 0x010fea0003900000 */
[----:B------:R-:W4:Y:S02]  /*7af0*/  @!P0 SYNCS.PHASECHK.TRANS64 P0, [R0+URZ], R3 ;  /* 0x00000003000085a7 */ /* 0x000f2400080010ff */
[----:B----4-:R-:W-:Y:S05]  /*7b00*/  @!P0 BRA `(.L_x_136) ;  /* 0xfffffffc00f08947 */ /* 0x010fea000383ffff */
[----:B------:R-:W-:Y:S05]  /*7b10*/  BRA `(.L_x_137) ;  /* 0xffffffbc00487947 */ /* 0x000fea000383ffff */
.L_x_65:
[----:B------:R-:W-:-:S07]  /*7b20*/  MOV R0, UR6 ;  /* 0x0000000600007c02 */ /* 0x000fce0008000f00 */
.L_x_138:
[----:B-1----:R1:W2:Y:S02]  /*7b30*/  SYNCS.PHASECHK.TRANS64.TRYWAIT P0, [R0+URZ], R3 ;  /* 0x00000003000075a7 */ /* 0x0022a400080011ff */
[----:B--2---:R-:W-:Y:S05]  /*7b40*/  @!P0 NANOSLEEP.SYNCS 0x989680 ;  /* 0x009896800000895d */ /* 0x004fea0003900000 */
[----:B------:R-:W2:Y:S02]  /*7b50*/  @!P0 SYNCS.PHASECHK.TRANS64 P0, [R0+URZ], R3 ;  /* 0x00000003000085a7 */ /* 0x000ea400080010ff */
[----:B--2---:R-:W-:Y:S05]  /*7b60*/  @!P0 BRA `(.L_x_138) ;  /* 0xfffffffc00f08947 */ /* 0x004fea000383ffff */
[----:B------:R-:W-:Y:S05]  /*7b70*/  BRA `(.L_x_139) ;  /* 0xffffffbc00547947 */ /* 0x000fea000383ffff */
.L_x_66:
[----:B------:R-:W-:-:S07]  /*7b80*/  MOV R0, UR6 ;  /* 0x0000000600007c02 */ /* 0x000fce0008000f00 */
.L_x_140:
[----:B-1----:R1:W2:Y:S02]  /*7b90*/  SYNCS.PHASECHK.TRANS64.TRYWAIT P0, [R0+URZ], R3 ;  /* 0x00000003000075a7 */ /* 0x0022a400080011ff */
[----:B--2---:R-:W-:Y:S05]  /*7ba0*/  @!P0 NANOSLEEP.SYNCS 0x989680 ;  /* 0x009896800000895d */ /* 0x004fea0003900000 */
[----:B------:R-:W2:Y:S02]  /*7bb0*/  @!P0 SYNCS.PHASECHK.TRANS64 P0, [R0+URZ], R3 ;  /* 0x00000003000085a7 */ /* 0x000ea400080010ff */
[----:B--2---:R-:W-:Y:S05]  /*7bc0*/  @!P0 BRA `(.L_x_140) ;  /* 0xfffffffc00f08947 */ /* 0x004fea000383ffff */
[----:B------:R-:W-:Y:S05]  /*7bd0*/  BRA `(.L_x_141) ;  /* 0xffffffbc00607947 */ /* 0x000fea000383ffff */
.L_x_67:
[----:B------:R-:W-:-:S07]  /*7be0*/  MOV R0, UR7 ;  /* 0x0000000700007c02 */ /* 0x000fce0008000f00 */
.L_x_142:
[----:B-1----:R1:W2:Y:S02]  /*7bf0*/  SYNCS.PHASECHK.TRANS64.TRYWAIT P0, [R0+URZ], R3 ;  /* 0x00000003000075a7 */ /* 0x0022a400080011ff */
[----:B--2---:R-:W-:Y:S05]  /*7c00*/  @!P0 NANOSLEEP.SYNCS 0x989680 ;  /* 0x009896800000895d */ /* 0x004fea0003900000 */
[----:B------:R-:W2:Y:S02]  /*7c10*/  @!P0 SYNCS.PHASECHK.TRANS64 P0, [R0+URZ], R3 ;  /* 0x00000003000085a7 */ /* 0x000ea400080010ff */
[----:B--2---:R-:W-:Y:S05]  /*7c20*/  @!P0 BRA `(.L_x_142) ;  /* 0xfffffffc00f08947 */ /* 0x004fea000383ffff */
[----:B------:R-:W-:Y:S05]  /*7c30*/  BRA `(.L_x_143) ;  /* 0xffffffbc006c7947 */ /* 0x000fea000383ffff */
.L_x_72:
[----:B--2---:R2:W3:Y:S02]  /*7c40*/  SYNCS.PHASECHK.TRANS64.TRYWAIT P0, [R0+URZ+0xb0], R3 ;  /* 0x0000b003000075a7 */ /* 0x0044e400080011ff */
[----:B---3--:R-:W-:Y:S05]  /*7c50*/  @!P0 NANOSLEEP.SYNCS 0x989680 ;  /* 0x009896800000895d */ /* 0x008fea0003900000 */
[----:B------:R-:W3:Y:S02]  /*7c60*/  @!P0 SYNCS.PHASECHK.TRANS64 P0, [R0+URZ+0xb0], R3 ;  /* 0x0000b003000085a7 */ /* 0x000ee400080010ff */
[----:B---3--:R-:W-:Y:S05]  /*7c70*/  @!P0 BRA `(.L_x_72) ;  /* 0xfffffffc00f08947 */ /* 0x008fea000383ffff */
[----:B------:R-:W-:Y:S05]  /*7c80*/  BRA `(.L_x_144) ;  /* 0xffffffc000707947 */ /* 0x000fea000383ffff */
.L_x_75:
[----:B------:R-:W-:Y:S07]  /*7c90*/  MOV R0, UR7 ;  /* 0x0000000700007c02 */ /* 0x000fee0008000f00 */
.L_x_145:
[----:B--2---:R2:W3:Y:S02]  /*7ca0*/  SYNCS.PHASECHK.TRANS64.TRYWAIT P0, [R0+URZ+0xa8], R3 ;  /* 0x0000a803000075a7 */ /* 0x0044e400080011ff */
[----:B---3--:R-:W-:Y:S05]  /*7cb0*/  @!P0 NANOSLEEP.SYNCS 0x989680 ;  /* 0x009896800000895d */ /* 0x008fea0003900000 */
[----:B------:R-:W3:Y:S02]  /*7cc0*/  @!P0 SYNCS.PHASECHK.TRANS64 P0, [R0+URZ+0xa8], R3 ;  /* 0x0000a803000085a7 */ /* 0x000ee400080010ff */
[----:B---3--:R-:W-:Y:S05]  /*7cd0*/  @!P0 BRA `(.L_x_145) ;  /* 0xfffffffc00f08947 */ /* 0x008fea000383ffff */
[----:B------:R-:W-:Y:S05]  /*7ce0*/  BRA `(.L_x_74) ;  /* 0xffffffc400507947 */ /* 0x000fea000383ffff */
.L_x_78:
[----:B--2---:R-:W-:Y:S07]  /*7cf0*/  MOV R3, UR7 ;  /* 0x0000000700037c02 */ /* 0x004fee0008000f00 */
.L_x_146:
[----:B-1----:R1:W2:Y:S02]  /*7d00*/  SYNCS.PHASECHK.TRANS64.TRYWAIT P0, [R3+URZ+0x90], R12 ;  /* 0x0000900c030075a7 */ /* 0x0022a400080011ff */
[----:B--2---:R-:W-:Y:S05]  /*7d10*/  @!P0 NANOSLEEP.SYNCS 0x989680 ;  /* 0x009896800000895d */ /* 0x004fea0003900000 */
[----:B------:R-:W2:Y:S02]  /*7d20*/  @!P0 SYNCS.PHASECHK.TRANS64 P0, [R3+URZ+0x90], R12 ;  /* 0x0000900c030085a7 */ /* 0x000ea400080010ff */
[----:B--2---:R-:W-:Y:S05]  /*7d30*/  @!P0 BRA `(.L_x_146) ;  /* 0xfffffffc00f08947 */ /* 0x004fea000383ffff */
[----:B------:R-:W-:Y:S05]  /*7d40*/  BRA `(.L_x_147) ;  /* 0xffffffc400c87947 */ /* 0x000fea000383ffff */
.L_x_79:
[----:B------:R-:W-:Y:S07]  /*7d50*/  MOV R3, UR7 ;  /* 0x0000000700037c02 */ /* 0x000fee0008000f00 */
.L_x_148:
[----:B-1----:R1:W2:Y:S02]  /*7d60*/  SYNCS.PHASECHK.TRANS64.TRYWAIT P0, [R3+URZ+0x98], R12 ;  /* 0x0000980c030075a7 */ /* 0x0022a400080011ff */
[----:B--2---:R-:W-:Y:S05]  /*7d70*/  @!P0 NANOSLEEP.SYNCS 0x989680 ;  /* 0x009896800000895d */ /* 0x004fea0003900000 */
[----:B------:R-:W2:Y:S02]  /*7d80*/  @!P0 SYNCS.PHASECHK.TRANS64 P0, [R3+URZ+0x98], R12 ;  /* 0x0000980c030085a7 */ /* 0x000ea400080010ff */
[----:B--2---:R-:W-:Y:S05]  /*7d90*/  @!P0 BRA `(.L_x_148) ;  /* 0xfffffffc00f08947 */ /* 0x004fea000383ffff */
[----:B------:R-:W-:Y:S05]  /*7da0*/  BRA `(.L_x_149) ;  /* 0xffffffc800487947 */ /* 0x000fea000383ffff */
.L_x_81:
[----:B------:R-:W-:-:S07]  /*7db0*/  MOV R0, UR7 ;  /* 0x0000000700007c02 */ /* 0x000fce0008000f00 */
.L_x_150:
[----:B-1----:R1:W3:Y:S02]  /*7dc0*/  SYNCS.PHASECHK.TRANS64.TRYWAIT P0, [R0+URZ+0x90], R3 ;  /* 0x00009003000075a7 */ /* 0x0022e400080011ff */
[----:B---3--:R-:W-:Y:S05]  /*7dd0*/  @!P0 NANOSLEEP.SYNCS 0x989680 ;  /* 0x009896800000895d */ /* 0x008fea0003900000 */
[----:B------:R-:W3:Y:S02]  /*7de0*/  @!P0 SYNCS.PHASECHK.TRANS64 P0, [R0+URZ+0x90], R3 ;  /* 0x00009003000085a7 */ /* 0x000ee400080010ff */
[----:B---3--:R-:W-:Y:S05]  /*7df0*/  @!P0 BRA `(.L_x_150) ;  /* 0xfffffffc00f08947 */ /* 0x008fea000383ffff */
[----:B------:R-:W-:Y:S05]  /*7e00*/  BRA `(.L_x_151) ;  /* 0xffffffc800b87947 */ /* 0x000fea000383ffff */
.L_x_83:
[----:B--2---:R2:W4:Y:S02]  /*7e10*/  SYNCS.PHASECHK.TRANS64.TRYWAIT P0, [R0+URZ+0xb0], R3 ;  /* 0x0000b003000075a7 */ /* 0x00452400080011ff */
[----:B----4-:R-:W-:Y:S05]  /*7e20*/  @!P0 NANOSLEEP.SYNCS 0x989680 ;  /* 0x009896800000895d */ /* 0x010fea0003900000 */
[----:B------:R-:W4:Y:S02]  /*7e30*/  @!P0 SYNCS.PHASECHK.TRANS64 P0, [R0+URZ+0xb0], R3 ;  /* 0x0000b003000085a7 */ /* 0x000f2400080010ff */
[----:B----4-:R-:W-:Y:S05]  /*7e40*/  @!P0 BRA `(.L_x_83) ;  /* 0xfffffffc00f08947 */ /* 0x010fea000383ffff */
[----:B------:R-:W-:Y:S05]  /*7e50*/  BRA `(.L_x_152) ;  /* 0xffffffcc00847947 */ /* 0x000fea000383ffff */
.L_x_94:
[----:B-1----:R1:W3:Y:S02]  /*7e60*/  SYNCS.PHASECHK.TRANS64.TRYWAIT P1, [R0+URZ+0x80], R3 ;  /* 0x00008003000075a7 */ /* 0x0022e400080211ff */
[----:B---3--:R-:W-:Y:S05]  /*7e70*/  @!P1 NANOSLEEP.SYNCS 0x989680 ;  /* 0x009896800000995d */ /* 0x008fea0003900000 */
[----:B------:R-:W3:Y:S02]  /*7e80*/  @!P1 SYNCS.PHASECHK.TRANS64 P1, [R0+URZ+0x80], R3 ;  /* 0x00008003000095a7 */ /* 0x000ee400080210ff */
[----:B---3--:R-:W-:Y:S05]  /*7e90*/  @!P1 BRA `(.L_x_94) ;  /* 0xfffffffc00f09947 */ /* 0x008fea000383ffff */
[----:B------:R-:W-:Y:S05]  /*7ea0*/  BRA `(.L_x_93) ;  /* 0xffffffd8009c7947 */ /* 0x000fea000383ffff */
.L_x_96:
[----:B-1----:R1:W4:Y:S02]  /*7eb0*/  SYNCS.PHASECHK.TRANS64.TRYWAIT P0, [R113+URZ+0xd0], R2 ;  /* 0x0000d002710075a7 */ /* 0x00232400080011ff */
[----:B----4-:R-:W-:Y:S05]  /*7ec0*/  @!P0 NANOSLEEP.SYNCS 0x989680 ;  /* 0x009896800000895d */ /* 0x010fea0003900000 */
[----:B------:R-:W4:Y:S02]  /*7ed0*/  @!P0 SYNCS.PHASECHK.TRANS64 P0, [R113+URZ+0xd0], R2 ;  /* 0x0000d002710085a7 */ /* 0x000f2400080010ff */
[----:B----4-:R-:W-:Y:S05]  /*7ee0*/  @!P0 BRA `(.L_x_96) ;  /* 0xfffffffc00f08947 */ /* 0x010fea000383ffff */
[----:B------:R-:W-:Y:S05]  /*7ef0*/  BRA `(.L_x_95) ;  /* 0xffffffd800f07947 */ /* 0x000fea000383ffff */
.L_x_104:
[----:B--2---:R2:W3:Y:S02]  /*7f00*/  SYNCS.PHASECHK.TRANS64.TRYWAIT P0, [R32+URZ+0x80], R3 ;  /* 0x00008003200075a7 */ /* 0x0044e400080011ff */
[----:B---3--:R-:W-:Y:S05]  /*7f10*/  @!P0 NANOSLEEP.SYNCS 0x989680 ;  /* 0x009896800000895d */ /* 0x008fea0003900000 */
[----:B------:R-:W3:Y:S02]  /*7f20*/  @!P0 SYNCS.PHASECHK.TRANS64 P0, [R32+URZ+0x80], R3 ;  /* 0x00008003200085a7 */ /* 0x000ee400080010ff */
[----:B---3--:R-:W-:Y:S05]  /*7f30*/  @!P0 BRA `(.L_x_104) ;  /* 0xfffffffc00f08947 */ /* 0x008fea000383ffff */
[----:B------:R-:W-:Y:S05]  /*7f40*/  BRA `(.L_x_103) ;  /* 0xffffffe400e07947 */ /* 0x000fea000383ffff */
        .weak           $__internal_0_$__cuda_sm10x_tcgen05_guardrail_trap_col_being_dealloced_not_returned_by_alloc
        .type           $__internal_0_$__cuda_sm10x_tcgen05_guardrail_trap_col_being_dealloced_not_returned_by_alloc,@function
        .size           $__internal_0_$__cuda_sm10x_tcgen05_guardrail_trap_col_being_dealloced_not_returned_by_alloc,($__internal_1_$__cuda_sm10x_tcgen05_guardrail_trap_phase_invalid_during_alloc - $__internal_0_$__cuda_sm10x_tcgen05_guardrail_trap_col_being_dealloced_not_returned_by_alloc)
$__internal_0_$__cuda_sm10x_tcgen05_guardrail_trap_col_being_dealloced_not_returned_by_alloc:
[----:B------:R-:W-:Y:S05]  /*7f50*/  BPT.TRAP 0x1 ;  /* 0x000000040000795c */ /* 0x000fea0000300000 */
[----:B------:R-:W-:-:S04]  /*7f60*/  HFMA2 R3, -RZ, RZ, 0, 0 ;  /* 0x00000000ff037431 */ /* 0x000fc800000001ff */
[----:B------:R-:W-:Y:S05]  /*7f70*/  RET.REL.NODEC R2 `(_ZN7cutlass13device_kernelINS_4gemm6kernel13GemmUniversalIN4cute5tupleIJiiiiEEENS1_10collective13CollectiveMmaINS1_35MainloopSm100TmaUmmaWarpSpecializedILi8ELi2ELi4ENS5_IJNS4_1CILi1EEESB_SB_EEEEENS5_IJNSA_ILi64EEENSA_ILi128EEESF_EEENS_12float_e5m2_tENS5_IJlSB_lEEESH_NS5_IJSB_llEEENS4_8TiledMMAINS4_8MMA_AtomIJNS4_10MMA_TraitsINS4_19SM100_MMA_F8F6F4_SSEJSH_SH_fSE_SF_NS4_17integral_constantINS4_4UMMA5MajorELSQ_0EEENSO_ISQ_LSQ_1EEENSO_INSP_7ScaleInELST_0EEESU_EEEEEENS4_6LayoutISC_NS5_IJNSA_ILi0EEESY_SY_EEEEENS5_IJNS4_10UnderscoreES11_S11_EEEEENS4_13SM90_TMA_LOADENS4_14ComposedLayoutINS4_7SwizzleILi3ELi4ELi3EEENS4_18smem_ptr_flag_bitsILi8EEENSX_INS5_IJNSA_ILi8EEESF_EEENS5_IJSF_SB_EEEEEEEvNS4_8identityES14_NS15_IS17_S19_NSX_INS5_IJSF_S1A_EEENS5_IJSB_SF_EEEEEEEvS1F_EENS_8epilogue10collective18CollectiveEpilogueINS1L_23Sm100TmaWarpSpecializedILi2ELi2ELi32ELb0ELb0EEEJSG_NS5_IJNSX_ISE_SB_EES1Q_EEESH_SI_SH_SI_NS1L_6fusion15FusionCallbacksIS1P_NS1S_17LinearCombinationISH_fSH_fLNS_15FloatRoundStyleE2EEESG_S1R_JEEENS4_5SM1004TMEM4LOAD26SM100_TMEM_LOAD_16dp32b32xES14_NS15_INS16_ILi2ELi4ELi3EEES19_NSX_INS5_IJS1A_SE_EEENS5_IJSE_SB_EEEEEEENS4_39AutoVectorizingCopyWithAssumedAlignmentILi128EEENS4_14SM90_TMA_STOREES26_S28_S28_EEEvvEEEEvNT_6ParamsE) ;  /* 0xffffff8002207950 */ /* 0x000fea0003c3ffff */
        .weak           $__internal_1_$__cuda_sm10x_tcgen05_guardrail_trap_phase_invalid_during_alloc
        .type           $__internal_1_$__cuda_sm10x_tcgen05_guardrail_trap_phase_invalid_during_alloc,@function
        .size           $__internal_1_$__cuda_sm10x_tcgen05_guardrail_trap_phase_invalid_during_alloc,($__internal_2_$__cuda_sm10x_tcgen05_guardrail_trap_unallocated_columns_being_dealloced - $__internal_1_$__cuda_sm10x_tcgen05_guardrail_trap_phase_invalid_during_alloc)
$__internal_1_$__cuda_sm10x_tcgen05_guardrail_trap_phase_invalid_during_alloc:
[----:B------:R-:W-:Y:S05]  /*7f80*/  BPT.TRAP 0x1 ;  /* 0x000000040000795c */ /* 0x000fea0000300000 */
[----:B------:R-:W-:-:S04]  /*7f90*/  MOV R3, 0x0 ;  /* 0x0000000000037802 */ /* 0x000fc80000000f00 */
[----:B------:R-:W-:Y:S05]  /*7fa0*/  RET.REL.NODEC R2 `(_ZN7cutlass13device_kernelINS_4gemm6kernel13GemmUniversalIN4cute5tupleIJiiiiEEENS1_10collective13CollectiveMmaINS1_35MainloopSm100TmaUmmaWarpSpecializedILi8ELi2ELi4ENS5_IJNS4_1CILi1EEESB_SB_EEEEENS5_IJNSA_ILi64EEENSA_ILi128EEESF_EEENS_12float_e5m2_tENS5_IJlSB_lEEESH_NS5_IJSB_llEEENS4_8TiledMMAINS4_8MMA_AtomIJNS4_10MMA_TraitsINS4_19SM100_MMA_F8F6F4_SSEJSH_SH_fSE_SF_NS4_17integral_constantINS4_4UMMA5MajorELSQ_0EEENSO_ISQ_LSQ_1EEENSO_INSP_7ScaleInELST_0EEESU_EEEEEENS4_6LayoutISC_NS5_IJNSA_ILi0EEESY_SY_EEEEENS5_IJNS4_10UnderscoreES11_S11_EEEEENS4_13SM90_TMA_LOADENS4_14ComposedLayoutINS4_7SwizzleILi3ELi4ELi3EEENS4_18smem_ptr_flag_bitsILi8EEENSX_INS5_IJNSA_ILi8EEESF_EEENS5_IJSF_SB_EEEEEEEvNS4_8identityES14_NS15_IS17_S19_NSX_INS5_IJSF_S1A_EEENS5_IJSB_SF_EEEEEEEvS1F_EENS_8epilogue10collective18CollectiveEpilogueINS1L_23Sm100TmaWarpSpecializedILi2ELi2ELi32ELb0ELb0EEEJSG_NS5_IJNSX_ISE_SB_EES1Q_EEESH_SI_SH_SI_NS1L_6fusion15FusionCallbacksIS1P_NS1S_17LinearCombinationISH_fSH_fLNS_15FloatRoundStyleE2EEESG_S1R_JEEENS4_5SM1004TMEM4LOAD26SM100_TMEM_LOAD_16dp32b32xES14_NS15_INS16_ILi2ELi4ELi3EEES19_NSX_INS5_IJS1A_SE_EEENS5_IJSE_SB_EEEEEEENS4_39AutoVectorizingCopyWithAssumedAlignmentILi128EEENS4_14SM90_TMA_STOREES26_S28_S28_EEEvvEEEEvNT_6ParamsE) ;  /* 0xffffff8002147950 */ /* 0x000fea0003c3ffff */
        .weak           $__internal_2_$__cuda_sm10x_tcgen05_guardrail_trap_unallocated_columns_being_dealloced
        .type           $__internal_2_$__cuda_sm10x_tcgen05_guardrail_trap_unallocated_columns_being_dealloced,@function
        .size           $__internal_2_$__cuda_sm10x_tcgen05_guardrail_trap_unallocated_columns_being_dealloced,(.L_x_154 - $__internal_2_$__cuda_sm10x_tcgen05_guardrail_trap_unallocated_columns_being_dealloced)
$__internal_2_$__cuda_sm10x_tcgen05_guardrail_trap_unallocated_columns_being_dealloced:
[----:B------:R-:W-:Y:S05]  /*7fb0*/  BPT.TRAP 0x1 ;  /* 0x000000040000795c */ /* 0x000fea0000300000 */
[----:B------:R-:W-:-:S04]  /*7fc0*/  HFMA2 R3, -RZ, RZ, 0, 0 ;  /* 0x00000000ff037431 */ /* 0x000fc800000001ff */
[----:B------:R-:W-:Y:S05]  /*7fd0*/  RET.REL.NODEC R2 `(_ZN7cutlass13device_kernelINS_4gemm6kernel13GemmUniversalIN4cute5tupleIJiiiiEEENS1_10collective13CollectiveMmaINS1_35MainloopSm100TmaUmmaWarpSpecializedILi8ELi2ELi4ENS5_IJNS4_1CILi1EEESB_SB_EEEEENS5_IJNSA_ILi64EEENSA_ILi128EEESF_EEENS_12float_e5m2_tENS5_IJlSB_lEEESH_NS5_IJSB_llEEENS4_8TiledMMAINS4_8MMA_AtomIJNS4_10MMA_TraitsINS4_19SM100_MMA_F8F6F4_SSEJSH_SH_fSE_SF_NS4_17integral_constantINS4_4UMMA5MajorELSQ_0EEENSO_ISQ_LSQ_1EEENSO_INSP_7ScaleInELST_0EEESU_EEEEEENS4_6LayoutISC_NS5_IJNSA_ILi0EEESY_SY_EEEEENS5_IJNS4_10UnderscoreES11_S11_EEEEENS4_13SM90_TMA_LOADENS4_14ComposedLayoutINS4_7SwizzleILi3ELi4ELi3EEENS4_18smem_ptr_flag_bitsILi8EEENSX_INS5_IJNSA_ILi8EEESF_EEENS5_IJSF_SB_EEEEEEEvNS4_8identityES14_NS15_IS17_S19_NSX_INS5_IJSF_S1A_EEENS5_IJSB_SF_EEEEEEEvS1F_EENS_8epilogue10collective18CollectiveEpilogueINS1L_23Sm100TmaWarpSpecializedILi2ELi2ELi32ELb0ELb0EEEJSG_NS5_IJNSX_ISE_SB_EES1Q_EEESH_SI_SH_SI_NS1L_6fusion15FusionCallbacksIS1P_NS1S_17LinearCombinationISH_fSH_fLNS_15FloatRoundStyleE2EEESG_S1R_JEEENS4_5SM1004TMEM4LOAD26SM100_TMEM_LOAD_16dp32b32xES14_NS15_INS16_ILi2ELi4ELi3EEES19_NSX_INS5_IJS1A_SE_EEENS5_IJSE_SB_EEEEEEENS4_39AutoVectorizingCopyWithAssumedAlignmentILi128EEENS4_14SM90_TMA_STOREES26_S28_S28_EEEvvEEEEvNT_6ParamsE) ;  /* 0xffffff8002087950 */ /* 0x000fea0003c3ffff */
.L_x_153:
[----:B------:R-:W-:-:S00]  /*7fe0*/  BRA `(.L_x_153) ;  /* 0xfffffffc00fc7947 */ /* 0x000fc0000383ffff */
[----:B------:R-:W-:-:S00]  /*7ff0*/  NOP ;  /* 0x0000000000007918 */ /* 0x000fc00000000000 */
        /* <DEDUP_REMOVED lines=8> */
.L_x_154:


//--------------------- .nv.global.init           --------------------------
	.section	.nv.global.init,"aw",@progbits
.nv.global.init:
	.type		$str$27,@object
	.size		$str$27,($str$28 - $str$27)
$str$27:
        /*0000*/ 	.byte	0x28, 0x61, 0x64, 0x64, 0x72, 0x65, 0x73, 0x73, 0x20, 0x26, 0x20, 0x6d, 0x61, 0x73, 0x6b, 0x29
        /*0010*/ 	.byte	0x20, 0x3d, 0x3d, 0x20, 0x30, 0x00
	.type		$str$28,@object
	.size		$str$28,($str$26 - $str$28)
$str$28:
        /*0016*/ 	.byte	0x2f, 0x74, 0x6d, 0x70, 0x2f, 0x63, 0x75, 0x74, 0x6c, 0x61, 0x73, 0x73, 0x5f, 0x73, 0x77, 0x65
        /*0026*/ 	.byte	0x65, 0x70, 0x5f, 0x73, 0x72, 0x63, 0x2f, 0x69, 0x6e, 0x63, 0x6c, 0x75, 0x64, 0x65, 0x2f, 0x63
        /*0036*/ 	.byte	0x75, 0x74, 0x65, 0x2f, 0x70, 0x6f, 0x69, 0x6e, 0x74, 0x65, 0x72, 0x5f, 0x66, 0x6c, 0x61, 0x67
        /*0046*/ 	.byte	0x67, 0x65, 0x64, 0x2e, 0x68, 0x70, 0x70, 0x00
	.type		$str$26,@object
	.size		$str$26,($str$25 - $str$26)
$str$26:
        /*004e*/ 	.byte	0x2f, 0x74, 0x6d, 0x70, 0x2f, 0x63, 0x75, 0x74, 0x6c, 0x61, 0x73, 0x73, 0x5f, 0x73, 0x77, 0x65
        /*005e*/ 	.byte	0x65, 0x70, 0x5f, 0x73, 0x72, 0x63, 0x2f, 0x69, 0x6e, 0x63, 0x6c, 0x75, 0x64, 0x65, 0x2f, 0x63
        /*006e*/ 	.byte	0x75, 0x74, 0x65, 0x2f, 0x61, 0x74, 0x6f, 0x6d, 0x2f, 0x63, 0x6f, 0x70, 0x79, 0x5f, 0x74, 0x72
        /*007e*/ 	.byte	0x61, 0x69, 0x74, 0x73, 0x5f, 0x73, 0x6d, 0x31, 0x30, 0x30, 0x2e, 0x68, 0x70, 0x70, 0x00
	.type		$str$25,@object
	.size		$str$25,(__unnamed_1 - $str$25)
$str$25:
        /*008d*/ 	.byte	0x28, 0x28, 0x75, 0x69, 0x6e, 0x74, 0x33, 0x32, 0x5f, 0x74, 0x28, 0x74, 0x68, 0x72, 0x65, 0x61
        /*009d*/ 	.byte	0x64, 0x49, 0x64, 0x78, 0x2e, 0x78, 0x29, 0x20, 0x2f, 0x20, 0x33, 0x32, 0x29, 0x20, 0x25, 0x20
        /*00ad*/ 	.byte	0x34, 0x29, 0x20, 0x3d, 0x3d, 0x20, 0x28, 0x28, 0x28, 0x74, 0x6d, 0x65, 0x6d, 0x5f, 0x61, 0x64
        /*00bd*/ 	.byte	0x64, 0x72, 0x20, 0x3e, 0x3e, 0x20, 0x31, 0x36, 0x29, 0x20, 0x2f, 0x20, 0x33, 0x32, 0x29, 0x20
        /*00cd*/ 	.byte	0x25, 0x20, 0x34, 0x29, 0x00
	.type		__unnamed_1,@object
	.size		__unnamed_1,(__unnamed_2 - __unnamed_1)
__unnamed_1:
        /*00d2*/ 	.byte	0x61, 0x75, 0x74, 0x6f, 0x20, 0x63, 0x75, 0x74, 0x65, 0x3a, 0x3a, 0x61, 0x73, 0x5f, 0x70, 0x6f
        /* <DEDUP_REMOVED lines=24> */
        /*0262*/ 	.byte	0x3c, 0x34, 0x30, 0x39, 0x36, 0x3e, 0x3e, 0x3e, 0x3e, 0x5d, 0x00
	.type		__unnamed_2,@object
	.size		__unnamed_2,(.L_2 - __unnamed_2)
__unnamed_2:
        /* <DEDUP_REMOVED lines=40> */
        /*04ed*/ 	.byte	0x74, 0x65, 0x3a, 0x3a, 0x43, 0x3c, 0x30, 0x3e, 0x3e, 0x3e, 0x3e, 0x5d, 0x00
.L_2:


//--------------------- .nv.shared._ZN7cutlass13device_kernelINS_4gemm6kernel13GemmUniversalIN4cute5tupleIJiiiiEEENS1_10collective13CollectiveMmaINS1_35MainloopSm100TmaUmmaWarpSpecializedILi8ELi2ELi4ENS5_IJNS4_1CILi1EEESB_SB_EEEEENS5_IJNSA_ILi64EEENSA_ILi128EEESF_EEENS_12float_e5m2_tENS5_IJlSB_lEEESH_NS5_IJSB_llEEENS4_8TiledMMAINS4_8MMA_AtomIJNS4_10MMA_TraitsINS4_19SM100_MMA_F8F6F4_SSEJSH_SH_fSE_SF_NS4_17integral_constantINS4_4UMMA5MajorELSQ_0EEENSO_ISQ_LSQ_1EEENSO_INSP_7ScaleInELST_0EEESU_EEEEEENS4_6LayoutISC_NS5_IJNSA_ILi0EEESY_SY_EEEEENS5_IJNS4_10UnderscoreES11_S11_EEEEENS4_13SM90_TMA_LOADENS4_14ComposedLayoutINS4_7SwizzleILi3ELi4ELi3EEENS4_18smem_ptr_flag_bitsILi8EEENSX_INS5_IJNSA_ILi8EEESF_EEENS5_IJSF_SB_EEEEEEEvNS4_8identityES14_NS15_IS17_S19_NSX_INS5_IJSF_S1A_EEENS5_IJSB_SF_EEEEEEEvS1F_EENS_8epilogue10collective18CollectiveEpilogueINS1L_23Sm100TmaWarpSpecializedILi2ELi2ELi32ELb0ELb0EEEJSG_NS5_IJNSX_ISE_SB_EES1Q_EEESH_SI_SH_SI_NS1L_6fusion15FusionCallbacksIS1P_NS1S_17LinearCombinationISH_fSH_fLNS_15FloatRoundStyleE2EEESG_S1R_JEEENS4_5SM1004TMEM4LOAD26SM100_TMEM_LOAD_16dp32b32xES14_NS15_INS16_ILi2ELi4ELi3EEES19_NSX_INS5_IJS1A_SE_EEENS5_IJSE_SB_EEEEEEENS4_39AutoVectorizingCopyWithAssumedAlignmentILi128EEENS4_14SM90_TMA_STOREES26_S28_S28_EEEvvEEEEvNT_6ParamsE --------------------------
	.section	.nv.shared._ZN7cutlass13device_kernelINS_4gemm6kernel13GemmUniversalIN4cute5tupleIJiiiiEEENS1_10collective13CollectiveMmaINS1_35MainloopSm100TmaUmmaWarpSpecializedILi8ELi2ELi4ENS5_IJNS4_1CILi1EEESB_SB_EEEEENS5_IJNSA_ILi64EEENSA_ILi128EEESF_EEENS_12float_e5m2_tENS5_IJlSB_lEEESH_NS5_IJSB_llEEENS4_8TiledMMAINS4_8MMA_AtomIJNS4_10MMA_TraitsINS4_19SM100_MMA_F8F6F4_SSEJSH_SH_fSE_SF_NS4_17integral_constantINS4_4UMMA5MajorELSQ_0EEENSO_ISQ_LSQ_1EEENSO_INSP_7ScaleInELST_0EEESU_EEEEEENS4_6LayoutISC_NS5_IJNSA_ILi0EEESY_SY_EEEEENS5_IJNS4_10UnderscoreES11_S11_EEEEENS4_13SM90_TMA_LOADENS4_14ComposedLayoutINS4_7SwizzleILi3ELi4ELi3EEENS4_18smem_ptr_flag_bitsILi8EEENSX_INS5_IJNSA_ILi8EEESF_EEENS5_IJSF_SB_EEEEEEEvNS4_8identityES14_NS15_IS17_S19_NSX_INS5_IJSF_S1A_EEENS5_IJSB_SF_EEEEEEEvS1F_EENS_8epilogue10collective18CollectiveEpilogueINS1L_23Sm100TmaWarpSpecializedILi2ELi2ELi32ELb0ELb0EEEJSG_NS5_IJNSX_ISE_SB_EES1Q_EEESH_SI_SH_SI_NS1L_6fusion15FusionCallbacksIS1P_NS1S_17LinearCombinationISH_fSH_fLNS_15FloatRoundStyleE2EEESG_S1R_JEEENS4_5SM1004TMEM4LOAD26SM100_TMEM_LOAD_16dp32b32xES14_NS15_INS16_ILi2ELi4ELi3EEES19_NSX_INS5_IJS1A_SE_EEENS5_IJSE_SB_EEEEEEENS4_39AutoVectorizingCopyWithAssumedAlignmentILi128EEENS4_14SM90_TMA_STOREES26_S28_S28_EEEvvEEEEvNT_6ParamsE,"aw",@nobits
	.sectionflags	@""
	.align	16
	.zero		1024


//--------------------- .nv.shared.reserved.0     --------------------------
	.section	.nv.shared.reserved.0,"aw",@nobits
	.weak		__nv_reservedSMEM_offset_0_alias
	.size		__nv_reservedSMEM_offset_0_alias, 0, 64
	.other		__nv_reservedSMEM_offset_0_alias,@"STO_CUDA_RESERVED_SHARED STV_DEFAULT"
__nv_reservedSMEM_offset_0_alias:
	.zero		0
.nv.shared.reserved.0:
	.zero		64
	.weak		__nv_reservedSMEM_tcgen05_partition
	.type		__nv_reservedSMEM_tcgen05_partition,@object
	.size		__nv_reservedSMEM_tcgen05_partition,(.L_0 - __nv_reservedSMEM_tcgen05_partition)
__nv_reservedSMEM_tcgen05_partition:
	.zero		32
.L_0:


//--------------------- .nv.global                --------------------------
	.section	.nv.global,"aw",@nobits
.nv.global:
	.type		_ZN40_INTERNAL_707b09de_4_k_cu_2de81958_310814cute1_E,@object
	.size		_ZN40_INTERNAL_707b09de_4_k_cu_2de81958_310814cute1_E,(_ZN40_INTERNAL_707b09de_4_k_cu_2de81958_310814cuda3std3__45__cpo6cbeginE - _ZN40_INTERNAL_707b09de_4_k_cu_2de81958_310814cute1_E)
_ZN40_INTERNAL_707b09de_4_k_cu_2de81958_310814cute1_E:
	.zero		1
	.type		_ZN40_INTERNAL_707b09de_4_k_cu_2de81958_310814cuda3std3__45__cpo6cbeginE,@object
	.size		_ZN40_INTERNAL_707b09de_4_k_cu_2de81958_310814cuda3std3__45__cpo6cbeginE,(_ZN40_INTERNAL_707b09de_4_k_cu_2de81958_310814cuda3std3__48in_placeE - _ZN40_INTERNAL_707b09de_4_k_cu_2de81958_310814cuda3std3__45__cpo6cbeginE)
_ZN40_INTERNAL_707b09de_4_k_cu_2de81958_310814cuda3std3__45__cpo6cbeginE:
	.zero		1
	.type		_ZN40_INTERNAL_707b09de_4_k_cu_2de81958_310814cuda3std3__48in_placeE,@object
	.size		_ZN40_INTERNAL_707b09de_4_k_cu_2de81958_310814cuda3std3__48in_placeE,(_ZN40_INTERNAL_707b09de_4_k_cu_2de81958_310814cuda3std6ranges3__45__cpo9iter_moveE - _ZN40_INTERNAL_707b09de_4_k_cu_2de81958_310814cuda3std3__48in_placeE)
_ZN40_INTERNAL_707b09de_4_k_cu_2de81958_310814cuda3std3__48in_placeE:
	.zero		1
	.type		_ZN40_INTERNAL_707b09de_4_k_cu_2de81958_310814cuda3std6ranges3__45__cpo9iter_moveE,@object
	.size		_ZN40_INTERNAL_707b09de_4_k_cu_2de81958_310814cuda3std6ranges3__45__cpo9iter_moveE,(_ZN40_INTERNAL_707b09de_4_k_cu_2de81958_310814cuda3std3__45__cpo5beginE - _ZN40_INTERNAL_707b09de_4_k_cu_2de81958_310814cuda3std6ranges3__45__cpo9iter_moveE)
_ZN40_INTERNAL_707b09de_4_k_cu_2de81958_310814cuda3std6ranges3__45__cpo9iter_moveE:
	.zero		1
	.type		_ZN40_INTERNAL_707b09de_4_k_cu_2de81958_310814cuda3std3__45__cpo5beginE,@object
	.size		_ZN40_INTERNAL_707b09de_4_k_cu_2de81958_310814cuda3std3__45__cpo5beginE,(_ZN40_INTERNAL_707b09de_4_k_cu_2de81958_310814cuda3std3__442_GLOBAL__N__707b09de_4_k_cu_2de81958_310816ignoreE - _ZN40_INTERNAL_707b09de_4_k_cu_2de81958_310814cuda3std3__45__cpo5beginE)
_ZN40_INTERNAL_707b09de_4_k_cu_2de81958_310814cuda3std3__45__cpo5beginE:
	.zero		1
	.type		_ZN40_INTERNAL_707b09de_4_k_cu_2de81958_310814cuda3std3__442_GLOBAL__N__707b09de_4_k_cu_2de81958_310816ignoreE,@object
	.size		_ZN40_INTERNAL_707b09de_4_k_cu_2de81958_310814cuda3std3__442_GLOBAL__N__707b09de_4_k_cu_2de81958_310816ignoreE,(_ZN40_INTERNAL_707b09de_4_k_cu_2de81958_310814cute7productE - _ZN40_INTERNAL_707b09de_4_k_cu_2de81958_310814cuda3std3__442_GLOBAL__N__707b09de_4_k_cu_2de81958_310816ignoreE)
_ZN40_INTERNAL_707b09de_4_k_cu_2de81958_310814cuda3std3__442_GLOBAL__N__707b09de_4_k_cu_2de81958_310816ignoreE:
	.zero		1
	.type		_ZN40_INTERNAL_707b09de_4_k_cu_2de81958_310814cute7productE,@object
	.size		_ZN40_INTERNAL_707b09de_4_k_cu_2de81958_310814cute7productE,(_ZN40_INTERNAL_707b09de_4_k_cu_2de81958_310814cuda3std3__45__cpo3endE - _ZN40_INTERNAL_707b09de_4_k_cu_2de81958_310814cute7productE)
_ZN40_INTERNAL_707b09de_4_k_cu_2de81958_310814cute7productE:
	.zero		1
	.type		_ZN40_INTERNAL_707b09de_4_k_cu_2de81958_310814cuda3std3__45__cpo3endE,@object
	.size		_ZN40_INTERNAL_707b09de_4_k_cu_2de81958_310814cuda3std3__45__cpo3endE,(_ZN40_INTERNAL_707b09de_4_k_cu_2de81958_310814cuda3std3__419piecewise_constructE - _ZN40_INTERNAL_707b09de_4_k_cu_2de81958_310814cuda3std3__45__cpo3endE)
_ZN40_INTERNAL_707b09de_4_k_cu_2de81958_310814cuda3std3__45__cpo3endE:
	.zero		1
	.type		_ZN40_INTERNAL_707b09de_4_k_cu_2de81958_310814cuda3std3__419piecewise_constructE,@object
	.size		_ZN40_INTERNAL_707b09de_4_k_cu_2de81958_310814cuda3std3__419piecewise_constructE,(_ZN40_INTERNAL_707b09de_4_k_cu_2de81958_310814cuda3std3__45__cpo4cendE - _ZN40_INTERNAL_707b09de_4_k_cu_2de81958_310814cuda3std3__419piecewise_constructE)
_ZN40_INTERNAL_707b09de_4_k_cu_2de81958_310814cuda3std3__419piecewise_constructE:
	.zero		1
	.type		_ZN40_INTERNAL_707b09de_4_k_cu_2de81958_310814cuda3std3__45__cpo4cendE,@object
	.size		_ZN40_INTERNAL_707b09de_4_k_cu_2de81958_310814cuda3std3__45__cpo4cendE,(_ZN40_INTERNAL_707b09de_4_k_cu_2de81958_310814cuda3std6ranges3__45__cpo4swapE - _ZN40_INTERNAL_707b09de_4_k_cu_2de81958_310814cuda3std3__45__cpo4cendE)
_ZN40_INTERNAL_707b09de_4_k_cu_2de81958_310814cuda3std3__45__cpo4cendE:
	.zero		1
	.type		_ZN40_INTERNAL_707b09de_4_k_cu_2de81958_310814cuda3std6ranges3__45__cpo4swapE,@object
	.size		_ZN40_INTERNAL_707b09de_4_k_cu_2de81958_310814cuda3std6ranges3__45__cpo4swapE,(.L_10 - _ZN40_INTERNAL_707b09de_4_k_cu_2de81958_310814cuda3std6ranges3__45__cpo4swapE)
_ZN40_INTERNAL_707b09de_4_k_cu_2de81958_310814cuda3std6ranges3__45__cpo4swapE:
	.zero		1
.L_10:


//--------------------- .nv.constant0._ZN7cutlass13device_kernelINS_4gemm6kernel13GemmUniversalIN4cute5tupleIJiiiiEEENS1_10collective13CollectiveMmaINS1_35MainloopSm100TmaUmmaWarpSpecializedILi8ELi2ELi4ENS5_IJNS4_1CILi1EEESB_SB_EEEEENS5_IJNSA_ILi64EEENSA_ILi128EEESF_EEENS_12float_e5m2_tENS5_IJlSB_lEEESH_NS5_IJSB_llEEENS4_8TiledMMAINS4_8MMA_AtomIJNS4_10MMA_TraitsINS4_19SM100_MMA_F8F6F4_SSEJSH_SH_fSE_SF_NS4_17integral_constantINS4_4UMMA5MajorELSQ_0EEENSO_ISQ_LSQ_1EEENSO_INSP_7ScaleInELST_0EEESU_EEEEEENS4_6LayoutISC_NS5_IJNSA_ILi0EEESY_SY_EEEEENS5_IJNS4_10UnderscoreES11_S11_EEEEENS4_13SM90_TMA_LOADENS4_14ComposedLayoutINS4_7SwizzleILi3ELi4ELi3EEENS4_18smem_ptr_flag_bitsILi8EEENSX_INS5_IJNSA_ILi8EEESF_EEENS5_IJSF_SB_EEEEEEEvNS4_8identityES14_NS15_IS17_S19_NSX_INS5_IJSF_S1A_EEENS5_IJSB_SF_EEEEEEEvS1F_EENS_8epilogue10collective18CollectiveEpilogueINS1L_23Sm100TmaWarpSpecializedILi2ELi2ELi32ELb0ELb0EEEJSG_NS5_IJNSX_ISE_SB_EES1Q_EEESH_SI_SH_SI_NS1L_6fusion15FusionCallbacksIS1P_NS1S_17LinearCombinationISH_fSH_fLNS_15FloatRoundStyleE2EEESG_S1R_JEEENS4_5SM1004TMEM4LOAD26SM100_TMEM_LOAD_16dp32b32xES14_NS15_INS16_ILi2ELi4ELi3EEES19_NSX_INS5_IJS1A_SE_EEENS5_IJSE_SB_EEEEEEENS4_39AutoVectorizingCopyWithAssumedAlignmentILi128EEENS4_14SM90_TMA_STOREES26_S28_S28_EEEvvEEEEvNT_6ParamsE --------------------------
	.section	.nv.constant0._ZN7cutlass13device_kernelINS_4gemm6kernel13GemmUniversalIN4cute5tupleIJiiiiEEENS1_10collective13CollectiveMmaINS1_35MainloopSm100TmaUmmaWarpSpecializedILi8ELi2ELi4ENS5_IJNS4_1CILi1EEESB_SB_EEEEENS5_IJNSA_ILi64EEENSA_ILi128EEESF_EEENS_12float_e5m2_tENS5_IJlSB_lEEESH_NS5_IJSB_llEEENS4_8TiledMMAINS4_8MMA_AtomIJNS4_10MMA_TraitsINS4_19SM100_MMA_F8F6F4_SSEJSH_SH_fSE_SF_NS4_17integral_constantINS4_4UMMA5MajorELSQ_0EEENSO_ISQ_LSQ_1EEENSO_INSP_7ScaleInELST_0EEESU_EEEEEENS4_6LayoutISC_NS5_IJNSA_ILi0EEESY_SY_EEEEENS5_IJNS4_10UnderscoreES11_S11_EEEEENS4_13SM90_TMA_LOADENS4_14ComposedLayoutINS4_7SwizzleILi3ELi4ELi3EEENS4_18smem_ptr_flag_bitsILi8EEENSX_INS5_IJNSA_ILi8EEESF_EEENS5_IJSF_SB_EEEEEEEvNS4_8identityES14_NS15_IS17_S19_NSX_INS5_IJSF_S1A_EEENS5_IJSB_SF_EEEEEEEvS1F_EENS_8epilogue10collective18CollectiveEpilogueINS1L_23Sm100TmaWarpSpecializedILi2ELi2ELi32ELb0ELb0EEEJSG_NS5_IJNSX_ISE_SB_EES1Q_EEESH_SI_SH_SI_NS1L_6fusion15FusionCallbacksIS1P_NS1S_17LinearCombinationISH_fSH_fLNS_15FloatRoundStyleE2EEESG_S1R_JEEENS4_5SM1004TMEM4LOAD26SM100_TMEM_LOAD_16dp32b32xES14_NS15_INS16_ILi2ELi4ELi3EEES19_NSX_INS5_IJS1A_SE_EEENS5_IJSE_SB_EEEEEEENS4_39AutoVectorizingCopyWithAssumedAlignmentILi128EEENS4_14SM90_TMA_STOREES26_S28_S28_EEEvvEEEEvNT_6ParamsE,"a",@progbits
	.sectionflags	@""
	.align	4
.nv.constant0._ZN7cutlass13device_kernelINS_4gemm6kernel13GemmUniversalIN4cute5tupleIJiiiiEEENS1_10collective13CollectiveMmaINS1_35MainloopSm100TmaUmmaWarpSpecializedILi8ELi2ELi4ENS5_IJNS4_1CILi1EEESB_SB_EEEEENS5_IJNSA_ILi64EEENSA_ILi128EEESF_EEENS_12float_e5m2_tENS5_IJlSB_lEEESH_NS5_IJSB_llEEENS4_8TiledMMAINS4_8MMA_AtomIJNS4_10MMA_TraitsINS4_19SM100_MMA_F8F6F4_SSEJSH_SH_fSE_SF_NS4_17integral_constantINS4_4UMMA5MajorELSQ_0EEENSO_ISQ_LSQ_1EEENSO_INSP_7ScaleInELST_0EEESU_EEEEEENS4_6LayoutISC_NS5_IJNSA_ILi0EEESY_SY_EEEEENS5_IJNS4_10UnderscoreES11_S11_EEEEENS4_13SM90_TMA_LOADENS4_14ComposedLayoutINS4_7SwizzleILi3ELi4ELi3EEENS4_18smem_ptr_flag_bitsILi8EEENSX_INS5_IJNSA_ILi8EEESF_EEENS5_IJSF_SB_EEEEEEEvNS4_8identityES14_NS15_IS17_S19_NSX_INS5_IJSF_S1A_EEENS5_IJSB_SF_EEEEEEEvS1F_EENS_8epilogue10collective18CollectiveEpilogueINS1L_23Sm100TmaWarpSpecializedILi2ELi2ELi32ELb0ELb0EEEJSG_NS5_IJNSX_ISE_SB_EES1Q_EEESH_SI_SH_SI_NS1L_6fusion15FusionCallbacksIS1P_NS1S_17LinearCombinationISH_fSH_fLNS_15FloatRoundStyleE2EEESG_S1R_JEEENS4_5SM1004TMEM4LOAD26SM100_TMEM_LOAD_16dp32b32xES14_NS15_INS16_ILi2ELi4ELi3EEES19_NSX_INS5_IJS1A_SE_EEENS5_IJSE_SB_EEEEEEENS4_39AutoVectorizingCopyWithAssumedAlignmentILi128EEENS4_14SM90_TMA_STOREES26_S28_S28_EEEvvEEEEvNT_6ParamsE:
	.zero		2944


//--------------------- SYMBOLS --------------------------

	.type		.nv.reservedSmem.offset0,@object
	.size		.nv.reservedSmem.offset0,0x4
	.type		.nv.reservedSmem.cap,@object
	.size		.nv.reservedSmem.cap,0x4
	.type		__assertfail,@function
